//
// Generated by NVIDIA NVVM Compiler
//
// Compiler Build ID: CL-36424714
// Cuda compilation tools, release 13.0, V13.0.88
// Based on NVVM 20.0.0
//

.version 9.0
.target sm_100
.address_size 64

	// .globl	_Z13gs_dot_kernelPdiiiiS_S_

.visible .entry _Z13gs_dot_kernelPdiiiiS_S_(
	.param .u64 .ptr .align 1 _Z13gs_dot_kernelPdiiiiS_S__param_0,
	.param .u32 _Z13gs_dot_kernelPdiiiiS_S__param_1,
	.param .u32 _Z13gs_dot_kernelPdiiiiS_S__param_2,
	.param .u32 _Z13gs_dot_kernelPdiiiiS_S__param_3,
	.param .u32 _Z13gs_dot_kernelPdiiiiS_S__param_4,
	.param .u64 .ptr .align 1 _Z13gs_dot_kernelPdiiiiS_S__param_5,
	.param .u64 .ptr .align 1 _Z13gs_dot_kernelPdiiiiS_S__param_6
)
{
	.reg .pred 	%p<46>;
	.reg .b32 	%r<123>;
	.reg .b64 	%rd<119>;
	.reg .b64 	%fd<177>;

	ld.param.u64 	%rd6, [_Z13gs_dot_kernelPdiiiiS_S__param_0];
	ld.param.u32 	%r49, [_Z13gs_dot_kernelPdiiiiS_S__param_1];
	ld.param.u32 	%r52, [_Z13gs_dot_kernelPdiiiiS_S__param_2];
	ld.param.u32 	%r50, [_Z13gs_dot_kernelPdiiiiS_S__param_3];
	cvta.to.global.u64 	%rd1, %rd6;
	mov.u32 	%r53, %ctaid.y;
	mov.u32 	%r1, %ctaid.x;
	mov.u32 	%r2, %ntid.x;
	mul.lo.s32 	%r54, %r1, %r2;
	mov.u32 	%r3, %tid.x;
	mad.lo.s32 	%r120, %r54, %r50, %r3;
	mul.lo.s32 	%r55, %r49, %r53;
	cvt.s64.s32 	%rd2, %r55;
	mul.lo.s32 	%r56, %r52, %r49;
	cvt.s64.s32 	%rd3, %r56;
	setp.lt.s32 	%p1, %r50, 1;
	mov.f64 	%fd135, 0d0000000000000000;
	mov.f64 	%fd136, %fd135;
	@%p1 bra 	$L__BB0_41;
	setp.lt.u32 	%p2, %r50, 8;
	mov.f64 	%fd136, 0d0000000000000000;
	mov.f64 	%fd135, %fd136;
	@%p2 bra 	$L__BB0_20;
	mul.lo.s32 	%r57, %r1, %r50;
	add.s32 	%r58, %r57, 2;
	mad.lo.s32 	%r118, %r2, %r58, %r3;
	add.s32 	%r59, %r57, 3;
	mad.lo.s32 	%r117, %r2, %r59, %r3;
	add.s32 	%r60, %r57, 4;
	mad.lo.s32 	%r116, %r2, %r60, %r3;
	add.s32 	%r61, %r57, 5;
	mad.lo.s32 	%r115, %r2, %r61, %r3;
	add.s32 	%r62, %r57, 6;
	mad.lo.s32 	%r114, %r2, %r62, %r3;
	add.s32 	%r63, %r57, 7;
	mad.lo.s32 	%r113, %r2, %r63, %r3;
	mad.lo.s32 	%r64, %r2, %r57, %r2;
	add.s32 	%r112, %r3, %r64;
	and.b32  	%r65, %r50, 2147483640;
	neg.s32 	%r111, %r65;
	mov.f64 	%fd136, 0d0000000000000000;
$L__BB0_3:
	.pragma "nounroll";
	setp.ge.s32 	%p3, %r120, %r49;
	@%p3 bra 	$L__BB0_5;
	cvt.s64.s32 	%rd7, %r120;
	add.s64 	%rd8, %rd7, %rd2;
	shl.b64 	%rd9, %rd8, 3;
	add.s64 	%rd10, %rd1, %rd9;
	ld.global.f64 	%fd81, [%rd10];
	fma.rn.f64 	%fd135, %fd81, %fd81, %fd135;
	add.s64 	%rd11, %rd7, %rd3;
	shl.b64 	%rd12, %rd11, 3;
	add.s64 	%rd13, %rd1, %rd12;
	ld.global.f64 	%fd82, [%rd13];
	fma.rn.f64 	%fd136, %fd81, %fd82, %fd136;
$L__BB0_5:
	add.s32 	%r22, %r120, %r2;
	setp.ge.s32 	%p4, %r22, %r49;
	@%p4 bra 	$L__BB0_7;
	cvt.s64.s32 	%rd14, %r112;
	add.s64 	%rd15, %rd14, %rd2;
	shl.b64 	%rd16, %rd15, 3;
	add.s64 	%rd17, %rd1, %rd16;
	ld.global.f64 	%fd83, [%rd17];
	fma.rn.f64 	%fd135, %fd83, %fd83, %fd135;
	add.s64 	%rd18, %rd14, %rd3;
	shl.b64 	%rd19, %rd18, 3;
	add.s64 	%rd20, %rd1, %rd19;
	ld.global.f64 	%fd84, [%rd20];
	fma.rn.f64 	%fd136, %fd83, %fd84, %fd136;
$L__BB0_7:
	add.s32 	%r23, %r22, %r2;
	setp.ge.s32 	%p5, %r23, %r49;
	@%p5 bra 	$L__BB0_9;
	cvt.s64.s32 	%rd21, %r118;
	add.s64 	%rd22, %rd21, %rd2;
	shl.b64 	%rd23, %rd22, 3;
	add.s64 	%rd24, %rd1, %rd23;
	ld.global.f64 	%fd85, [%rd24];
	fma.rn.f64 	%fd135, %fd85, %fd85, %fd135;
	add.s64 	%rd25, %rd21, %rd3;
	shl.b64 	%rd26, %rd25, 3;
	add.s64 	%rd27, %rd1, %rd26;
	ld.global.f64 	%fd86, [%rd27];
	fma.rn.f64 	%fd136, %fd85, %fd86, %fd136;
$L__BB0_9:
	add.s32 	%r24, %r23, %r2;
	setp.ge.s32 	%p6, %r24, %r49;
	@%p6 bra 	$L__BB0_11;
	cvt.s64.s32 	%rd28, %r117;
	add.s64 	%rd29, %rd28, %rd2;
	shl.b64 	%rd30, %rd29, 3;
	add.s64 	%rd31, %rd1, %rd30;
	ld.global.f64 	%fd87, [%rd31];
	fma.rn.f64 	%fd135, %fd87, %fd87, %fd135;
	add.s64 	%rd32, %rd28, %rd3;
	shl.b64 	%rd33, %rd32, 3;
	add.s64 	%rd34, %rd1, %rd33;
	ld.global.f64 	%fd88, [%rd34];
	fma.rn.f64 	%fd136, %fd87, %fd88, %fd136;
$L__BB0_11:
	add.s32 	%r25, %r24, %r2;
	setp.ge.s32 	%p7, %r25, %r49;
	@%p7 bra 	$L__BB0_13;
	cvt.s64.s32 	%rd35, %r116;
	add.s64 	%rd36, %rd35, %rd2;
	shl.b64 	%rd37, %rd36, 3;
	add.s64 	%rd38, %rd1, %rd37;
	ld.global.f64 	%fd89, [%rd38];
	fma.rn.f64 	%fd135, %fd89, %fd89, %fd135;
	add.s64 	%rd39, %rd35, %rd3;
	shl.b64 	%rd40, %rd39, 3;
	add.s64 	%rd41, %rd1, %rd40;
	ld.global.f64 	%fd90, [%rd41];
	fma.rn.f64 	%fd136, %fd89, %fd90, %fd136;
$L__BB0_13:
	add.s32 	%r26, %r25, %r2;
	setp.ge.s32 	%p8, %r26, %r49;
	@%p8 bra 	$L__BB0_15;
	cvt.s64.s32 	%rd42, %r115;
	add.s64 	%rd43, %rd42, %rd2;
	shl.b64 	%rd44, %rd43, 3;
	add.s64 	%rd45, %rd1, %rd44;
	ld.global.f64 	%fd91, [%rd45];
	fma.rn.f64 	%fd135, %fd91, %fd91, %fd135;
	add.s64 	%rd46, %rd42, %rd3;
	shl.b64 	%rd47, %rd46, 3;
	add.s64 	%rd48, %rd1, %rd47;
	ld.global.f64 	%fd92, [%rd48];
	fma.rn.f64 	%fd136, %fd91, %fd92, %fd136;
$L__BB0_15:
	add.s32 	%r27, %r26, %r2;
	setp.ge.s32 	%p9, %r27, %r49;
	@%p9 bra 	$L__BB0_17;
	cvt.s64.s32 	%rd49, %r114;
	add.s64 	%rd50, %rd49, %rd2;
	shl.b64 	%rd51, %rd50, 3;
	add.s64 	%rd52, %rd1, %rd51;
	ld.global.f64 	%fd93, [%rd52];
	fma.rn.f64 	%fd135, %fd93, %fd93, %fd135;
	add.s64 	%rd53, %rd49, %rd3;
	shl.b64 	%rd54, %rd53, 3;
	add.s64 	%rd55, %rd1, %rd54;
	ld.global.f64 	%fd94, [%rd55];
	fma.rn.f64 	%fd136, %fd93, %fd94, %fd136;
$L__BB0_17:
	add.s32 	%r28, %r27, %r2;
	setp.ge.s32 	%p10, %r28, %r49;
	@%p10 bra 	$L__BB0_19;
	cvt.s64.s32 	%rd56, %r113;
	add.s64 	%rd57, %rd56, %rd2;
	shl.b64 	%rd58, %rd57, 3;
	add.s64 	%rd59, %rd1, %rd58;
	ld.global.f64 	%fd95, [%rd59];
	fma.rn.f64 	%fd135, %fd95, %fd95, %fd135;
	add.s64 	%rd60, %rd56, %rd3;
	shl.b64 	%rd61, %rd60, 3;
	add.s64 	%rd62, %rd1, %rd61;
	ld.global.f64 	%fd96, [%rd62];
	fma.rn.f64 	%fd136, %fd95, %fd96, %fd136;
$L__BB0_19:
	add.s32 	%r120, %r28, %r2;
	shl.b32 	%r66, %r2, 3;
	add.s32 	%r118, %r118, %r66;
	add.s32 	%r117, %r117, %r66;
	add.s32 	%r116, %r116, %r66;
	add.s32 	%r115, %r115, %r66;
	add.s32 	%r114, %r114, %r66;
	add.s32 	%r113, %r113, %r66;
	add.s32 	%r112, %r112, %r66;
	add.s32 	%r111, %r111, 8;
	setp.ne.s32 	%p11, %r111, 0;
	@%p11 bra 	$L__BB0_3;
$L__BB0_20:
	and.b32  	%r39, %r50, 7;
	setp.eq.s32 	%p12, %r39, 0;
	@%p12 bra 	$L__BB0_41;
	and.b32  	%r40, %r50, 3;
	setp.lt.u32 	%p13, %r39, 4;
	@%p13 bra 	$L__BB0_31;
	setp.ge.s32 	%p14, %r120, %r49;
	@%p14 bra 	$L__BB0_24;
	cvt.s64.s32 	%rd63, %r120;
	add.s64 	%rd64, %rd63, %rd2;
	shl.b64 	%rd65, %rd64, 3;
	add.s64 	%rd66, %rd1, %rd65;
	ld.global.f64 	%fd98, [%rd66];
	fma.rn.f64 	%fd135, %fd98, %fd98, %fd135;
	add.s64 	%rd67, %rd63, %rd3;
	shl.b64 	%rd68, %rd67, 3;
	add.s64 	%rd69, %rd1, %rd68;
	ld.global.f64 	%fd99, [%rd69];
	fma.rn.f64 	%fd136, %fd98, %fd99, %fd136;
$L__BB0_24:
	add.s32 	%r41, %r120, %r2;
	setp.ge.s32 	%p15, %r41, %r49;
	@%p15 bra 	$L__BB0_26;
	cvt.s64.s32 	%rd70, %r41;
	add.s64 	%rd71, %rd70, %rd2;
	shl.b64 	%rd72, %rd71, 3;
	add.s64 	%rd73, %rd1, %rd72;
	ld.global.f64 	%fd100, [%rd73];
	fma.rn.f64 	%fd135, %fd100, %fd100, %fd135;
	add.s64 	%rd74, %rd70, %rd3;
	shl.b64 	%rd75, %rd74, 3;
	add.s64 	%rd76, %rd1, %rd75;
	ld.global.f64 	%fd101, [%rd76];
	fma.rn.f64 	%fd136, %fd100, %fd101, %fd136;
$L__BB0_26:
	add.s32 	%r42, %r41, %r2;
	setp.ge.s32 	%p16, %r42, %r49;
	@%p16 bra 	$L__BB0_28;
	cvt.s64.s32 	%rd77, %r42;
	add.s64 	%rd78, %rd77, %rd2;
	shl.b64 	%rd79, %rd78, 3;
	add.s64 	%rd80, %rd1, %rd79;
	ld.global.f64 	%fd102, [%rd80];
	fma.rn.f64 	%fd135, %fd102, %fd102, %fd135;
	add.s64 	%rd81, %rd77, %rd3;
	shl.b64 	%rd82, %rd81, 3;
	add.s64 	%rd83, %rd1, %rd82;
	ld.global.f64 	%fd103, [%rd83];
	fma.rn.f64 	%fd136, %fd102, %fd103, %fd136;
$L__BB0_28:
	add.s32 	%r43, %r42, %r2;
	setp.ge.s32 	%p17, %r43, %r49;
	@%p17 bra 	$L__BB0_30;
	cvt.s64.s32 	%rd84, %r43;
	add.s64 	%rd85, %rd84, %rd2;
	shl.b64 	%rd86, %rd85, 3;
	add.s64 	%rd87, %rd1, %rd86;
	ld.global.f64 	%fd104, [%rd87];
	fma.rn.f64 	%fd135, %fd104, %fd104, %fd135;
	add.s64 	%rd88, %rd84, %rd3;
	shl.b64 	%rd89, %rd88, 3;
	add.s64 	%rd90, %rd1, %rd89;
	ld.global.f64 	%fd105, [%rd90];
	fma.rn.f64 	%fd136, %fd104, %fd105, %fd136;
$L__BB0_30:
	add.s32 	%r120, %r43, %r2;
$L__BB0_31:
	setp.eq.s32 	%p18, %r40, 0;
	@%p18 bra 	$L__BB0_41;
	setp.eq.s32 	%p19, %r40, 1;
	@%p19 bra 	$L__BB0_38;
	setp.ge.s32 	%p20, %r120, %r49;
	@%p20 bra 	$L__BB0_35;
	cvt.s64.s32 	%rd91, %r120;
	add.s64 	%rd92, %rd91, %rd2;
	shl.b64 	%rd93, %rd92, 3;
	add.s64 	%rd94, %rd1, %rd93;
	ld.global.f64 	%fd107, [%rd94];
	fma.rn.f64 	%fd135, %fd107, %fd107, %fd135;
	add.s64 	%rd95, %rd91, %rd3;
	shl.b64 	%rd96, %rd95, 3;
	add.s64 	%rd97, %rd1, %rd96;
	ld.global.f64 	%fd108, [%rd97];
	fma.rn.f64 	%fd136, %fd107, %fd108, %fd136;
$L__BB0_35:
	add.s32 	%r46, %r120, %r2;
	setp.ge.s32 	%p21, %r46, %r49;
	@%p21 bra 	$L__BB0_37;
	cvt.s64.s32 	%rd98, %r46;
	add.s64 	%rd99, %rd98, %rd2;
	shl.b64 	%rd100, %rd99, 3;
	add.s64 	%rd101, %rd1, %rd100;
	ld.global.f64 	%fd109, [%rd101];
	fma.rn.f64 	%fd135, %fd109, %fd109, %fd135;
	add.s64 	%rd102, %rd98, %rd3;
	shl.b64 	%rd103, %rd102, 3;
	add.s64 	%rd104, %rd1, %rd103;
	ld.global.f64 	%fd110, [%rd104];
	fma.rn.f64 	%fd136, %fd109, %fd110, %fd136;
$L__BB0_37:
	add.s32 	%r120, %r46, %r2;
$L__BB0_38:
	and.b32  	%r67, %r50, 1;
	setp.eq.b32 	%p22, %r67, 1;
	not.pred 	%p23, %p22;
	@%p23 bra 	$L__BB0_41;
	setp.ge.s32 	%p24, %r120, %r49;
	@%p24 bra 	$L__BB0_41;
	cvt.s64.s32 	%rd105, %r120;
	add.s64 	%rd106, %rd105, %rd2;
	shl.b64 	%rd107, %rd106, 3;
	add.s64 	%rd108, %rd1, %rd107;
	ld.global.f64 	%fd111, [%rd108];
	fma.rn.f64 	%fd135, %fd111, %fd111, %fd135;
	add.s64 	%rd109, %rd105, %rd3;
	shl.b64 	%rd110, %rd109, 3;
	add.s64 	%rd111, %rd1, %rd110;
	ld.global.f64 	%fd112, [%rd111];
	fma.rn.f64 	%fd136, %fd111, %fd112, %fd136;
$L__BB0_41:
	// begin inline asm
	mov.b64 {%r68,%r69}, %fd135;
	// end inline asm
	shfl.sync.down.b32	%r71|%p25, %r69, 16, 31, -1;
	shfl.sync.down.b32	%r70|%p26, %r68, 16, 31, -1;
	// begin inline asm
	mov.b64 %fd114, {%r70,%r71};
	// end inline asm
	add.f64 	%fd115, %fd135, %fd114;
	// begin inline asm
	mov.b64 {%r72,%r73}, %fd115;
	// end inline asm
	shfl.sync.down.b32	%r75|%p27, %r73, 8, 31, -65536;
	shfl.sync.down.b32	%r74|%p28, %r72, 8, 31, -65536;
	// begin inline asm
	mov.b64 %fd116, {%r74,%r75};
	// end inline asm
	add.f64 	%fd117, %fd115, %fd116;
	// begin inline asm
	mov.b64 {%r76,%r77}, %fd117;
	// end inline asm
	shfl.sync.down.b32	%r79|%p29, %r77, 4, 31, -16777216;
	shfl.sync.down.b32	%r78|%p30, %r76, 4, 31, -16777216;
	// begin inline asm
	mov.b64 %fd118, {%r78,%r79};
	// end inline asm
	add.f64 	%fd119, %fd117, %fd118;
	// begin inline asm
	mov.b64 {%r80,%r81}, %fd119;
	// end inline asm
	shfl.sync.down.b32	%r83|%p31, %r81, 2, 31, -268435456;
	shfl.sync.down.b32	%r82|%p32, %r80, 2, 31, -268435456;
	// begin inline asm
	mov.b64 %fd120, {%r82,%r83};
	// end inline asm
	add.f64 	%fd121, %fd119, %fd120;
	// begin inline asm
	mov.b64 {%r84,%r85}, %fd121;
	// end inline asm
	shfl.sync.down.b32	%r87|%p33, %r85, 1, 31, -1073741824;
	shfl.sync.down.b32	%r86|%p34, %r84, 1, 31, -1073741824;
	// begin inline asm
	mov.b64 %fd122, {%r86,%r87};
	// end inline asm
	add.f64 	%fd75, %fd121, %fd122;
	// begin inline asm
	mov.b64 {%r88,%r89}, %fd136;
	// end inline asm
	shfl.sync.down.b32	%r91|%p35, %r89, 16, 31, -1;
	shfl.sync.down.b32	%r90|%p36, %r88, 16, 31, -1;
	// begin inline asm
	mov.b64 %fd124, {%r90,%r91};
	// end inline asm
	add.f64 	%fd125, %fd136, %fd124;
	// begin inline asm
	mov.b64 {%r92,%r93}, %fd125;
	// end inline asm
	shfl.sync.down.b32	%r95|%p37, %r93, 8, 31, -65536;
	shfl.sync.down.b32	%r94|%p38, %r92, 8, 31, -65536;
	// begin inline asm
	mov.b64 %fd126, {%r94,%r95};
	// end inline asm
	add.f64 	%fd127, %fd125, %fd126;
	// begin inline asm
	mov.b64 {%r96,%r97}, %fd127;
	// end inline asm
	shfl.sync.down.b32	%r99|%p39, %r97, 4, 31, -16777216;
	shfl.sync.down.b32	%r98|%p40, %r96, 4, 31, -16777216;
	// begin inline asm
	mov.b64 %fd128, {%r98,%r99};
	// end inline asm
	add.f64 	%fd129, %fd127, %fd128;
	// begin inline asm
	mov.b64 {%r100,%r101}, %fd129;
	// end inline asm
	shfl.sync.down.b32	%r103|%p41, %r101, 2, 31, -268435456;
	shfl.sync.down.b32	%r102|%p42, %r100, 2, 31, -268435456;
	// begin inline asm
	mov.b64 %fd130, {%r102,%r103};
	// end inline asm
	add.f64 	%fd131, %fd129, %fd130;
	// begin inline asm
	mov.b64 {%r104,%r105}, %fd131;
	// end inline asm
	shfl.sync.down.b32	%r107|%p43, %r105, 1, 31, -1073741824;
	shfl.sync.down.b32	%r106|%p44, %r104, 1, 31, -1073741824;
	// begin inline asm
	mov.b64 %fd132, {%r106,%r107};
	// end inline asm
	add.f64 	%fd76, %fd131, %fd132;
	setp.ne.s32 	%p45, %r3, 0;
	@%p45 bra 	$L__BB0_43;
	ld.param.u64 	%rd118, [_Z13gs_dot_kernelPdiiiiS_S__param_6];
	ld.param.u64 	%rd117, [_Z13gs_dot_kernelPdiiiiS_S__param_5];
	ld.param.u32 	%r110, [_Z13gs_dot_kernelPdiiiiS_S__param_4];
	mov.u32 	%r108, %ctaid.y;
	mad.lo.s32 	%r109, %r110, %r108, %r1;
	cvta.to.global.u64 	%rd112, %rd117;
	mul.wide.s32 	%rd113, %r109, 8;
	add.s64 	%rd114, %rd112, %rd113;
	st.global.f64 	[%rd114], %fd75;
	cvta.to.global.u64 	%rd115, %rd118;
	add.s64 	%rd116, %rd115, %rd113;
	st.global.f64 	[%rd116], %fd76;
$L__BB0_43:
	ret;

}
	// .globl	_Z33gs_dot_reduce_kernel_combine_fraciPdS_S_
.visible .entry _Z33gs_dot_reduce_kernel_combine_fraciPdS_S_(
	.param .u32 _Z33gs_dot_reduce_kernel_combine_fraciPdS_S__param_0,
	.param .u64 .ptr .align 1 _Z33gs_dot_reduce_kernel_combine_fraciPdS_S__param_1,
	.param .u64 .ptr .align 1 _Z33gs_dot_reduce_kernel_combine_fraciPdS_S__param_2,
	.param .u64 .ptr .align 1 _Z33gs_dot_reduce_kernel_combine_fraciPdS_S__param_3
)
{
	.reg .pred 	%p<47>;
	.reg .b32 	%r<113>;
	.reg .b64 	%rd<57>;
	.reg .b64 	%fd<179>;

	ld.param.u32 	%r53, [_Z33gs_dot_reduce_kernel_combine_fraciPdS_S__param_0];
	ld.param.u64 	%rd4, [_Z33gs_dot_reduce_kernel_combine_fraciPdS_S__param_1];
	ld.param.u64 	%rd5, [_Z33gs_dot_reduce_kernel_combine_fraciPdS_S__param_2];
	ld.param.u64 	%rd6, [_Z33gs_dot_reduce_kernel_combine_fraciPdS_S__param_3];
	cvta.to.global.u64 	%rd1, %rd5;
	cvta.to.global.u64 	%rd2, %rd4;
	cvta.to.global.u64 	%rd3, %rd6;
	mov.u32 	%r1, %ctaid.x;
	mov.u32 	%r2, %ntid.x;
	add.s32 	%r54, %r2, %r53;
	add.s32 	%r55, %r54, -1;
	div.u32 	%r3, %r55, %r2;
	mul.lo.s32 	%r4, %r53, %r1;
	mov.u32 	%r5, %tid.x;
	add.s32 	%r110, %r4, %r5;
	add.s32 	%r7, %r4, %r53;
	setp.lt.s32 	%p1, %r3, 1;
	mov.f64 	%fd137, 0d0000000000000000;
	mov.f64 	%fd138, %fd137;
	@%p1 bra 	$L__BB1_41;
	and.b32  	%r8, %r3, 7;
	setp.lt.u32 	%p2, %r3, 8;
	mov.f64 	%fd138, 0d0000000000000000;
	mov.f64 	%fd137, %fd138;
	@%p2 bra 	$L__BB1_20;
	shl.b32 	%r56, %r2, 1;
	add.s32 	%r108, %r110, %r56;
	shl.b32 	%r10, %r2, 3;
	mad.lo.s32 	%r107, %r2, 3, %r110;
	shl.b32 	%r57, %r2, 2;
	add.s32 	%r106, %r110, %r57;
	mad.lo.s32 	%r105, %r2, 5, %r110;
	mad.lo.s32 	%r104, %r2, 6, %r110;
	mad.lo.s32 	%r103, %r2, 7, %r110;
	add.s32 	%r58, %r5, %r2;
	add.s32 	%r102, %r58, %r4;
	and.b32  	%r59, %r3, 2147483640;
	neg.s32 	%r101, %r59;
	mov.f64 	%fd138, 0d0000000000000000;
$L__BB1_3:
	.pragma "nounroll";
	setp.ge.s32 	%p3, %r110, %r7;
	@%p3 bra 	$L__BB1_5;
	mul.wide.s32 	%rd7, %r110, 8;
	add.s64 	%rd8, %rd2, %rd7;
	ld.global.f64 	%fd81, [%rd8];
	add.f64 	%fd137, %fd137, %fd81;
	add.s64 	%rd9, %rd1, %rd7;
	ld.global.f64 	%fd82, [%rd9];
	add.f64 	%fd138, %fd138, %fd82;
$L__BB1_5:
	add.s32 	%r27, %r110, %r2;
	setp.ge.s32 	%p4, %r27, %r7;
	@%p4 bra 	$L__BB1_7;
	mul.wide.s32 	%rd10, %r102, 8;
	add.s64 	%rd11, %rd2, %rd10;
	ld.global.f64 	%fd83, [%rd11];
	add.f64 	%fd137, %fd137, %fd83;
	add.s64 	%rd12, %rd1, %rd10;
	ld.global.f64 	%fd84, [%rd12];
	add.f64 	%fd138, %fd138, %fd84;
$L__BB1_7:
	add.s32 	%r28, %r27, %r2;
	setp.ge.s32 	%p5, %r28, %r7;
	@%p5 bra 	$L__BB1_9;
	mul.wide.s32 	%rd13, %r108, 8;
	add.s64 	%rd14, %rd2, %rd13;
	ld.global.f64 	%fd85, [%rd14];
	add.f64 	%fd137, %fd137, %fd85;
	add.s64 	%rd15, %rd1, %rd13;
	ld.global.f64 	%fd86, [%rd15];
	add.f64 	%fd138, %fd138, %fd86;
$L__BB1_9:
	add.s32 	%r29, %r28, %r2;
	setp.ge.s32 	%p6, %r29, %r7;
	@%p6 bra 	$L__BB1_11;
	mul.wide.s32 	%rd16, %r107, 8;
	add.s64 	%rd17, %rd2, %rd16;
	ld.global.f64 	%fd87, [%rd17];
	add.f64 	%fd137, %fd137, %fd87;
	add.s64 	%rd18, %rd1, %rd16;
	ld.global.f64 	%fd88, [%rd18];
	add.f64 	%fd138, %fd138, %fd88;
$L__BB1_11:
	add.s32 	%r30, %r29, %r2;
	setp.ge.s32 	%p7, %r30, %r7;
	@%p7 bra 	$L__BB1_13;
	mul.wide.s32 	%rd19, %r106, 8;
	add.s64 	%rd20, %rd2, %rd19;
	ld.global.f64 	%fd89, [%rd20];
	add.f64 	%fd137, %fd137, %fd89;
	add.s64 	%rd21, %rd1, %rd19;
	ld.global.f64 	%fd90, [%rd21];
	add.f64 	%fd138, %fd138, %fd90;
$L__BB1_13:
	add.s32 	%r31, %r30, %r2;
	setp.ge.s32 	%p8, %r31, %r7;
	@%p8 bra 	$L__BB1_15;
	mul.wide.s32 	%rd22, %r105, 8;
	add.s64 	%rd23, %rd2, %rd22;
	ld.global.f64 	%fd91, [%rd23];
	add.f64 	%fd137, %fd137, %fd91;
	add.s64 	%rd24, %rd1, %rd22;
	ld.global.f64 	%fd92, [%rd24];
	add.f64 	%fd138, %fd138, %fd92;
$L__BB1_15:
	add.s32 	%r32, %r31, %r2;
	setp.ge.s32 	%p9, %r32, %r7;
	@%p9 bra 	$L__BB1_17;
	mul.wide.s32 	%rd25, %r104, 8;
	add.s64 	%rd26, %rd2, %rd25;
	ld.global.f64 	%fd93, [%rd26];
	add.f64 	%fd137, %fd137, %fd93;
	add.s64 	%rd27, %rd1, %rd25;
	ld.global.f64 	%fd94, [%rd27];
	add.f64 	%fd138, %fd138, %fd94;
$L__BB1_17:
	add.s32 	%r33, %r32, %r2;
	setp.ge.s32 	%p10, %r33, %r7;
	@%p10 bra 	$L__BB1_19;
	mul.wide.s32 	%rd28, %r103, 8;
	add.s64 	%rd29, %rd2, %rd28;
	ld.global.f64 	%fd95, [%rd29];
	add.f64 	%fd137, %fd137, %fd95;
	add.s64 	%rd30, %rd1, %rd28;
	ld.global.f64 	%fd96, [%rd30];
	add.f64 	%fd138, %fd138, %fd96;
$L__BB1_19:
	add.s32 	%r110, %r33, %r2;
	add.s32 	%r108, %r108, %r10;
	add.s32 	%r107, %r107, %r10;
	add.s32 	%r106, %r106, %r10;
	add.s32 	%r105, %r105, %r10;
	add.s32 	%r104, %r104, %r10;
	add.s32 	%r103, %r103, %r10;
	add.s32 	%r102, %r102, %r10;
	add.s32 	%r101, %r101, 8;
	setp.ne.s32 	%p11, %r101, 0;
	@%p11 bra 	$L__BB1_3;
$L__BB1_20:
	setp.eq.s32 	%p12, %r8, 0;
	@%p12 bra 	$L__BB1_41;
	and.b32  	%r44, %r3, 3;
	setp.lt.u32 	%p13, %r8, 4;
	@%p13 bra 	$L__BB1_31;
	setp.ge.s32 	%p14, %r110, %r7;
	@%p14 bra 	$L__BB1_24;
	mul.wide.s32 	%rd31, %r110, 8;
	add.s64 	%rd32, %rd2, %rd31;
	ld.global.f64 	%fd98, [%rd32];
	add.f64 	%fd137, %fd137, %fd98;
	add.s64 	%rd33, %rd1, %rd31;
	ld.global.f64 	%fd99, [%rd33];
	add.f64 	%fd138, %fd138, %fd99;
$L__BB1_24:
	add.s32 	%r45, %r110, %r2;
	setp.ge.s32 	%p15, %r45, %r7;
	@%p15 bra 	$L__BB1_26;
	mul.wide.s32 	%rd34, %r45, 8;
	add.s64 	%rd35, %rd2, %rd34;
	ld.global.f64 	%fd100, [%rd35];
	add.f64 	%fd137, %fd137, %fd100;
	add.s64 	%rd36, %rd1, %rd34;
	ld.global.f64 	%fd101, [%rd36];
	add.f64 	%fd138, %fd138, %fd101;
$L__BB1_26:
	add.s32 	%r46, %r45, %r2;
	setp.ge.s32 	%p16, %r46, %r7;
	@%p16 bra 	$L__BB1_28;
	mul.wide.s32 	%rd37, %r46, 8;
	add.s64 	%rd38, %rd2, %rd37;
	ld.global.f64 	%fd102, [%rd38];
	add.f64 	%fd137, %fd137, %fd102;
	add.s64 	%rd39, %rd1, %rd37;
	ld.global.f64 	%fd103, [%rd39];
	add.f64 	%fd138, %fd138, %fd103;
$L__BB1_28:
	add.s32 	%r47, %r46, %r2;
	setp.ge.s32 	%p17, %r47, %r7;
	@%p17 bra 	$L__BB1_30;
	mul.wide.s32 	%rd40, %r47, 8;
	add.s64 	%rd41, %rd2, %rd40;
	ld.global.f64 	%fd104, [%rd41];
	add.f64 	%fd137, %fd137, %fd104;
	add.s64 	%rd42, %rd1, %rd40;
	ld.global.f64 	%fd105, [%rd42];
	add.f64 	%fd138, %fd138, %fd105;
$L__BB1_30:
	add.s32 	%r110, %r47, %r2;
$L__BB1_31:
	setp.eq.s32 	%p18, %r44, 0;
	@%p18 bra 	$L__BB1_41;
	setp.eq.s32 	%p19, %r44, 1;
	@%p19 bra 	$L__BB1_38;
	setp.ge.s32 	%p20, %r110, %r7;
	@%p20 bra 	$L__BB1_35;
	mul.wide.s32 	%rd43, %r110, 8;
	add.s64 	%rd44, %rd2, %rd43;
	ld.global.f64 	%fd107, [%rd44];
	add.f64 	%fd137, %fd137, %fd107;
	add.s64 	%rd45, %rd1, %rd43;
	ld.global.f64 	%fd108, [%rd45];
	add.f64 	%fd138, %fd138, %fd108;
$L__BB1_35:
	add.s32 	%r50, %r110, %r2;
	setp.ge.s32 	%p21, %r50, %r7;
	@%p21 bra 	$L__BB1_37;
	mul.wide.s32 	%rd46, %r50, 8;
	add.s64 	%rd47, %rd2, %rd46;
	ld.global.f64 	%fd109, [%rd47];
	add.f64 	%fd137, %fd137, %fd109;
	add.s64 	%rd48, %rd1, %rd46;
	ld.global.f64 	%fd110, [%rd48];
	add.f64 	%fd138, %fd138, %fd110;
$L__BB1_37:
	add.s32 	%r110, %r50, %r2;
$L__BB1_38:
	and.b32  	%r60, %r3, 1;
	setp.eq.b32 	%p22, %r60, 1;
	not.pred 	%p23, %p22;
	@%p23 bra 	$L__BB1_41;
	setp.ge.s32 	%p24, %r110, %r7;
	@%p24 bra 	$L__BB1_41;
	mul.wide.s32 	%rd49, %r110, 8;
	add.s64 	%rd50, %rd2, %rd49;
	ld.global.f64 	%fd111, [%rd50];
	add.f64 	%fd137, %fd137, %fd111;
	add.s64 	%rd51, %rd1, %rd49;
	ld.global.f64 	%fd112, [%rd51];
	add.f64 	%fd138, %fd138, %fd112;
$L__BB1_41:
	// begin inline asm
	mov.b64 {%r61,%r62}, %fd137;
	// end inline asm
	shfl.sync.down.b32	%r64|%p25, %r62, 16, 31, -1;
	shfl.sync.down.b32	%r63|%p26, %r61, 16, 31, -1;
	// begin inline asm
	mov.b64 %fd114, {%r63,%r64};
	// end inline asm
	add.f64 	%fd115, %fd137, %fd114;
	// begin inline asm
	mov.b64 {%r65,%r66}, %fd115;
	// end inline asm
	shfl.sync.down.b32	%r68|%p27, %r66, 8, 31, -65536;
	shfl.sync.down.b32	%r67|%p28, %r65, 8, 31, -65536;
	// begin inline asm
	mov.b64 %fd116, {%r67,%r68};
	// end inline asm
	add.f64 	%fd117, %fd115, %fd116;
	// begin inline asm
	mov.b64 {%r69,%r70}, %fd117;
	// end inline asm
	shfl.sync.down.b32	%r72|%p29, %r70, 4, 31, -16777216;
	shfl.sync.down.b32	%r71|%p30, %r69, 4, 31, -16777216;
	// begin inline asm
	mov.b64 %fd118, {%r71,%r72};
	// end inline asm
	add.f64 	%fd119, %fd117, %fd118;
	// begin inline asm
	mov.b64 {%r73,%r74}, %fd119;
	// end inline asm
	shfl.sync.down.b32	%r76|%p31, %r74, 2, 31, -268435456;
	shfl.sync.down.b32	%r75|%p32, %r73, 2, 31, -268435456;
	// begin inline asm
	mov.b64 %fd120, {%r75,%r76};
	// end inline asm
	add.f64 	%fd121, %fd119, %fd120;
	// begin inline asm
	mov.b64 {%r77,%r78}, %fd121;
	// end inline asm
	shfl.sync.down.b32	%r80|%p33, %r78, 1, 31, -1073741824;
	shfl.sync.down.b32	%r79|%p34, %r77, 1, 31, -1073741824;
	// begin inline asm
	mov.b64 %fd122, {%r79,%r80};
	// end inline asm
	add.f64 	%fd75, %fd121, %fd122;
	// begin inline asm
	mov.b64 {%r81,%r82}, %fd138;
	// end inline asm
	shfl.sync.down.b32	%r84|%p35, %r82, 16, 31, -1;
	shfl.sync.down.b32	%r83|%p36, %r81, 16, 31, -1;
	// begin inline asm
	mov.b64 %fd124, {%r83,%r84};
	// end inline asm
	add.f64 	%fd125, %fd138, %fd124;
	// begin inline asm
	mov.b64 {%r85,%r86}, %fd125;
	// end inline asm
	shfl.sync.down.b32	%r88|%p37, %r86, 8, 31, -65536;
	shfl.sync.down.b32	%r87|%p38, %r85, 8, 31, -65536;
	// begin inline asm
	mov.b64 %fd126, {%r87,%r88};
	// end inline asm
	add.f64 	%fd127, %fd125, %fd126;
	// begin inline asm
	mov.b64 {%r89,%r90}, %fd127;
	// end inline asm
	shfl.sync.down.b32	%r92|%p39, %r90, 4, 31, -16777216;
	shfl.sync.down.b32	%r91|%p40, %r89, 4, 31, -16777216;
	// begin inline asm
	mov.b64 %fd128, {%r91,%r92};
	// end inline asm
	add.f64 	%fd129, %fd127, %fd128;
	// begin inline asm
	mov.b64 {%r93,%r94}, %fd129;
	// end inline asm
	shfl.sync.down.b32	%r96|%p41, %r94, 2, 31, -268435456;
	shfl.sync.down.b32	%r95|%p42, %r93, 2, 31, -268435456;
	// begin inline asm
	mov.b64 %fd130, {%r95,%r96};
	// end inline asm
	add.f64 	%fd131, %fd129, %fd130;
	// begin inline asm
	mov.b64 {%r97,%r98}, %fd131;
	// end inline asm
	shfl.sync.down.b32	%r100|%p43, %r98, 1, 31, -1073741824;
	shfl.sync.down.b32	%r99|%p44, %r97, 1, 31, -1073741824;
	// begin inline asm
	mov.b64 %fd132, {%r99,%r100};
	// end inline asm
	add.f64 	%fd76, %fd131, %fd132;
	setp.ne.s32 	%p45, %r5, 0;
	@%p45 bra 	$L__BB1_45;
	abs.f64 	%fd133, %fd75;
	setp.leu.f64 	%p46, %fd133, 0d3A1FB0F6BE506019;
	@%p46 bra 	$L__BB1_44;
	div.rn.f64 	%fd134, %fd76, %fd75;
	mul.wide.u32 	%rd55, %r1, 8;
	add.s64 	%rd56, %rd3, %rd55;
	st.global.f64 	[%rd56], %fd134;
	bra.uni 	$L__BB1_45;
$L__BB1_44:
	mul.wide.u32 	%rd52, %r1, 8;
	add.s64 	%rd53, %rd3, %rd52;
	mov.b64 	%rd54, 0;
	st.global.u64 	[%rd53], %rd54;
$L__BB1_45:
	ret;

}
	// .globl	_Z30gs_dot_reduce_kernel_uu_and_uviPdS_S_S_
.visible .entry _Z30gs_dot_reduce_kernel_uu_and_uviPdS_S_S_(
	.param .u32 _Z30gs_dot_reduce_kernel_uu_and_uviPdS_S_S__param_0,
	.param .u64 .ptr .align 1 _Z30gs_dot_reduce_kernel_uu_and_uviPdS_S_S__param_1,
	.param .u64 .ptr .align 1 _Z30gs_dot_reduce_kernel_uu_and_uviPdS_S_S__param_2,
	.param .u64 .ptr .align 1 _Z30gs_dot_reduce_kernel_uu_and_uviPdS_S_S__param_3,
	.param .u64 .ptr .align 1 _Z30gs_dot_reduce_kernel_uu_and_uviPdS_S_S__param_4
)
{
	.reg .pred 	%p<46>;
	.reg .b32 	%r<113>;
	.reg .b64 	%rd<57>;
	.reg .b64 	%fd<177>;

	ld.param.u32 	%r52, [_Z30gs_dot_reduce_kernel_uu_and_uviPdS_S_S__param_0];
	ld.param.u64 	%rd5, [_Z30gs_dot_reduce_kernel_uu_and_uviPdS_S_S__param_1];
	ld.param.u64 	%rd6, [_Z30gs_dot_reduce_kernel_uu_and_uviPdS_S_S__param_2];
	ld.param.u64 	%rd3, [_Z30gs_dot_reduce_kernel_uu_and_uviPdS_S_S__param_3];
	ld.param.u64 	%rd4, [_Z30gs_dot_reduce_kernel_uu_and_uviPdS_S_S__param_4];
	cvta.to.global.u64 	%rd1, %rd6;
	cvta.to.global.u64 	%rd2, %rd5;
	mov.u32 	%r1, %ctaid.x;
	mov.u32 	%r2, %ntid.x;
	add.s32 	%r53, %r2, %r52;
	add.s32 	%r54, %r53, -1;
	div.u32 	%r3, %r54, %r2;
	mul.lo.s32 	%r4, %r52, %r1;
	mov.u32 	%r5, %tid.x;
	add.s32 	%r110, %r4, %r5;
	add.s32 	%r7, %r4, %r52;
	setp.lt.s32 	%p1, %r3, 1;
	mov.f64 	%fd135, 0d0000000000000000;
	mov.f64 	%fd136, %fd135;
	@%p1 bra 	$L__BB2_41;
	setp.lt.u32 	%p2, %r3, 8;
	mov.f64 	%fd136, 0d0000000000000000;
	mov.f64 	%fd135, %fd136;
	@%p2 bra 	$L__BB2_20;
	shl.b32 	%r55, %r2, 1;
	add.s32 	%r108, %r110, %r55;
	mad.lo.s32 	%r107, %r2, 3, %r110;
	shl.b32 	%r56, %r2, 2;
	add.s32 	%r106, %r110, %r56;
	mad.lo.s32 	%r105, %r2, 5, %r110;
	mad.lo.s32 	%r104, %r2, 6, %r110;
	mad.lo.s32 	%r103, %r2, 7, %r110;
	add.s32 	%r57, %r5, %r2;
	add.s32 	%r102, %r57, %r4;
	and.b32  	%r58, %r3, 2147483640;
	neg.s32 	%r101, %r58;
	mov.f64 	%fd136, 0d0000000000000000;
$L__BB2_3:
	.pragma "nounroll";
	setp.ge.s32 	%p3, %r110, %r7;
	@%p3 bra 	$L__BB2_5;
	mul.wide.s32 	%rd7, %r110, 8;
	add.s64 	%rd8, %rd2, %rd7;
	ld.global.f64 	%fd81, [%rd8];
	add.f64 	%fd135, %fd135, %fd81;
	add.s64 	%rd9, %rd1, %rd7;
	ld.global.f64 	%fd82, [%rd9];
	add.f64 	%fd136, %fd136, %fd82;
$L__BB2_5:
	add.s32 	%r25, %r110, %r2;
	setp.ge.s32 	%p4, %r25, %r7;
	@%p4 bra 	$L__BB2_7;
	mul.wide.s32 	%rd10, %r102, 8;
	add.s64 	%rd11, %rd2, %rd10;
	ld.global.f64 	%fd83, [%rd11];
	add.f64 	%fd135, %fd135, %fd83;
	add.s64 	%rd12, %rd1, %rd10;
	ld.global.f64 	%fd84, [%rd12];
	add.f64 	%fd136, %fd136, %fd84;
$L__BB2_7:
	add.s32 	%r26, %r25, %r2;
	setp.ge.s32 	%p5, %r26, %r7;
	@%p5 bra 	$L__BB2_9;
	mul.wide.s32 	%rd13, %r108, 8;
	add.s64 	%rd14, %rd2, %rd13;
	ld.global.f64 	%fd85, [%rd14];
	add.f64 	%fd135, %fd135, %fd85;
	add.s64 	%rd15, %rd1, %rd13;
	ld.global.f64 	%fd86, [%rd15];
	add.f64 	%fd136, %fd136, %fd86;
$L__BB2_9:
	add.s32 	%r27, %r26, %r2;
	setp.ge.s32 	%p6, %r27, %r7;
	@%p6 bra 	$L__BB2_11;
	mul.wide.s32 	%rd16, %r107, 8;
	add.s64 	%rd17, %rd2, %rd16;
	ld.global.f64 	%fd87, [%rd17];
	add.f64 	%fd135, %fd135, %fd87;
	add.s64 	%rd18, %rd1, %rd16;
	ld.global.f64 	%fd88, [%rd18];
	add.f64 	%fd136, %fd136, %fd88;
$L__BB2_11:
	add.s32 	%r28, %r27, %r2;
	setp.ge.s32 	%p7, %r28, %r7;
	@%p7 bra 	$L__BB2_13;
	mul.wide.s32 	%rd19, %r106, 8;
	add.s64 	%rd20, %rd2, %rd19;
	ld.global.f64 	%fd89, [%rd20];
	add.f64 	%fd135, %fd135, %fd89;
	add.s64 	%rd21, %rd1, %rd19;
	ld.global.f64 	%fd90, [%rd21];
	add.f64 	%fd136, %fd136, %fd90;
$L__BB2_13:
	add.s32 	%r29, %r28, %r2;
	setp.ge.s32 	%p8, %r29, %r7;
	@%p8 bra 	$L__BB2_15;
	mul.wide.s32 	%rd22, %r105, 8;
	add.s64 	%rd23, %rd2, %rd22;
	ld.global.f64 	%fd91, [%rd23];
	add.f64 	%fd135, %fd135, %fd91;
	add.s64 	%rd24, %rd1, %rd22;
	ld.global.f64 	%fd92, [%rd24];
	add.f64 	%fd136, %fd136, %fd92;
$L__BB2_15:
	add.s32 	%r30, %r29, %r2;
	setp.ge.s32 	%p9, %r30, %r7;
	@%p9 bra 	$L__BB2_17;
	mul.wide.s32 	%rd25, %r104, 8;
	add.s64 	%rd26, %rd2, %rd25;
	ld.global.f64 	%fd93, [%rd26];
	add.f64 	%fd135, %fd135, %fd93;
	add.s64 	%rd27, %rd1, %rd25;
	ld.global.f64 	%fd94, [%rd27];
	add.f64 	%fd136, %fd136, %fd94;
$L__BB2_17:
	add.s32 	%r31, %r30, %r2;
	setp.ge.s32 	%p10, %r31, %r7;
	@%p10 bra 	$L__BB2_19;
	mul.wide.s32 	%rd28, %r103, 8;
	add.s64 	%rd29, %rd2, %rd28;
	ld.global.f64 	%fd95, [%rd29];
	add.f64 	%fd135, %fd135, %fd95;
	add.s64 	%rd30, %rd1, %rd28;
	ld.global.f64 	%fd96, [%rd30];
	add.f64 	%fd136, %fd136, %fd96;
$L__BB2_19:
	add.s32 	%r110, %r31, %r2;
	shl.b32 	%r59, %r2, 3;
	add.s32 	%r108, %r108, %r59;
	add.s32 	%r107, %r107, %r59;
	add.s32 	%r106, %r106, %r59;
	add.s32 	%r105, %r105, %r59;
	add.s32 	%r104, %r104, %r59;
	add.s32 	%r103, %r103, %r59;
	add.s32 	%r102, %r102, %r59;
	add.s32 	%r101, %r101, 8;
	setp.ne.s32 	%p11, %r101, 0;
	@%p11 bra 	$L__BB2_3;
$L__BB2_20:
	and.b32  	%r42, %r3, 7;
	setp.eq.s32 	%p12, %r42, 0;
	@%p12 bra 	$L__BB2_41;
	and.b32  	%r43, %r3, 3;
	setp.lt.u32 	%p13, %r42, 4;
	@%p13 bra 	$L__BB2_31;
	setp.ge.s32 	%p14, %r110, %r7;
	@%p14 bra 	$L__BB2_24;
	mul.wide.s32 	%rd31, %r110, 8;
	add.s64 	%rd32, %rd2, %rd31;
	ld.global.f64 	%fd98, [%rd32];
	add.f64 	%fd135, %fd135, %fd98;
	add.s64 	%rd33, %rd1, %rd31;
	ld.global.f64 	%fd99, [%rd33];
	add.f64 	%fd136, %fd136, %fd99;
$L__BB2_24:
	add.s32 	%r44, %r110, %r2;
	setp.ge.s32 	%p15, %r44, %r7;
	@%p15 bra 	$L__BB2_26;
	mul.wide.s32 	%rd34, %r44, 8;
	add.s64 	%rd35, %rd2, %rd34;
	ld.global.f64 	%fd100, [%rd35];
	add.f64 	%fd135, %fd135, %fd100;
	add.s64 	%rd36, %rd1, %rd34;
	ld.global.f64 	%fd101, [%rd36];
	add.f64 	%fd136, %fd136, %fd101;
$L__BB2_26:
	add.s32 	%r45, %r44, %r2;
	setp.ge.s32 	%p16, %r45, %r7;
	@%p16 bra 	$L__BB2_28;
	mul.wide.s32 	%rd37, %r45, 8;
	add.s64 	%rd38, %rd2, %rd37;
	ld.global.f64 	%fd102, [%rd38];
	add.f64 	%fd135, %fd135, %fd102;
	add.s64 	%rd39, %rd1, %rd37;
	ld.global.f64 	%fd103, [%rd39];
	add.f64 	%fd136, %fd136, %fd103;
$L__BB2_28:
	add.s32 	%r46, %r45, %r2;
	setp.ge.s32 	%p17, %r46, %r7;
	@%p17 bra 	$L__BB2_30;
	mul.wide.s32 	%rd40, %r46, 8;
	add.s64 	%rd41, %rd2, %rd40;
	ld.global.f64 	%fd104, [%rd41];
	add.f64 	%fd135, %fd135, %fd104;
	add.s64 	%rd42, %rd1, %rd40;
	ld.global.f64 	%fd105, [%rd42];
	add.f64 	%fd136, %fd136, %fd105;
$L__BB2_30:
	add.s32 	%r110, %r46, %r2;
$L__BB2_31:
	setp.eq.s32 	%p18, %r43, 0;
	@%p18 bra 	$L__BB2_41;
	setp.eq.s32 	%p19, %r43, 1;
	@%p19 bra 	$L__BB2_38;
	setp.ge.s32 	%p20, %r110, %r7;
	@%p20 bra 	$L__BB2_35;
	mul.wide.s32 	%rd43, %r110, 8;
	add.s64 	%rd44, %rd2, %rd43;
	ld.global.f64 	%fd107, [%rd44];
	add.f64 	%fd135, %fd135, %fd107;
	add.s64 	%rd45, %rd1, %rd43;
	ld.global.f64 	%fd108, [%rd45];
	add.f64 	%fd136, %fd136, %fd108;
$L__BB2_35:
	add.s32 	%r49, %r110, %r2;
	setp.ge.s32 	%p21, %r49, %r7;
	@%p21 bra 	$L__BB2_37;
	mul.wide.s32 	%rd46, %r49, 8;
	add.s64 	%rd47, %rd2, %rd46;
	ld.global.f64 	%fd109, [%rd47];
	add.f64 	%fd135, %fd135, %fd109;
	add.s64 	%rd48, %rd1, %rd46;
	ld.global.f64 	%fd110, [%rd48];
	add.f64 	%fd136, %fd136, %fd110;
$L__BB2_37:
	add.s32 	%r110, %r49, %r2;
$L__BB2_38:
	and.b32  	%r60, %r3, 1;
	setp.eq.b32 	%p22, %r60, 1;
	not.pred 	%p23, %p22;
	@%p23 bra 	$L__BB2_41;
	setp.ge.s32 	%p24, %r110, %r7;
	@%p24 bra 	$L__BB2_41;
	mul.wide.s32 	%rd49, %r110, 8;
	add.s64 	%rd50, %rd2, %rd49;
	ld.global.f64 	%fd111, [%rd50];
	add.f64 	%fd135, %fd135, %fd111;
	add.s64 	%rd51, %rd1, %rd49;
	ld.global.f64 	%fd112, [%rd51];
	add.f64 	%fd136, %fd136, %fd112;
$L__BB2_41:
	// begin inline asm
	mov.b64 {%r61,%r62}, %fd135;
	// end inline asm
	shfl.sync.down.b32	%r64|%p25, %r62, 16, 31, -1;
	shfl.sync.down.b32	%r63|%p26, %r61, 16, 31, -1;
	// begin inline asm
	mov.b64 %fd114, {%r63,%r64};
	// end inline asm
	add.f64 	%fd115, %fd135, %fd114;
	// begin inline asm
	mov.b64 {%r65,%r66}, %fd115;
	// end inline asm
	shfl.sync.down.b32	%r68|%p27, %r66, 8, 31, -65536;
	shfl.sync.down.b32	%r67|%p28, %r65, 8, 31, -65536;
	// begin inline asm
	mov.b64 %fd116, {%r67,%r68};
	// end inline asm
	add.f64 	%fd117, %fd115, %fd116;
	// begin inline asm
	mov.b64 {%r69,%r70}, %fd117;
	// end inline asm
	shfl.sync.down.b32	%r72|%p29, %r70, 4, 31, -16777216;
	shfl.sync.down.b32	%r71|%p30, %r69, 4, 31, -16777216;
	// begin inline asm
	mov.b64 %fd118, {%r71,%r72};
	// end inline asm
	add.f64 	%fd119, %fd117, %fd118;
	// begin inline asm
	mov.b64 {%r73,%r74}, %fd119;
	// end inline asm
	shfl.sync.down.b32	%r76|%p31, %r74, 2, 31, -268435456;
	shfl.sync.down.b32	%r75|%p32, %r73, 2, 31, -268435456;
	// begin inline asm
	mov.b64 %fd120, {%r75,%r76};
	// end inline asm
	add.f64 	%fd121, %fd119, %fd120;
	// begin inline asm
	mov.b64 {%r77,%r78}, %fd121;
	// end inline asm
	shfl.sync.down.b32	%r80|%p33, %r78, 1, 31, -1073741824;
	shfl.sync.down.b32	%r79|%p34, %r77, 1, 31, -1073741824;
	// begin inline asm
	mov.b64 %fd122, {%r79,%r80};
	// end inline asm
	add.f64 	%fd75, %fd121, %fd122;
	// begin inline asm
	mov.b64 {%r81,%r82}, %fd136;
	// end inline asm
	shfl.sync.down.b32	%r84|%p35, %r82, 16, 31, -1;
	shfl.sync.down.b32	%r83|%p36, %r81, 16, 31, -1;
	// begin inline asm
	mov.b64 %fd124, {%r83,%r84};
	// end inline asm
	add.f64 	%fd125, %fd136, %fd124;
	// begin inline asm
	mov.b64 {%r85,%r86}, %fd125;
	// end inline asm
	shfl.sync.down.b32	%r88|%p37, %r86, 8, 31, -65536;
	shfl.sync.down.b32	%r87|%p38, %r85, 8, 31, -65536;
	// begin inline asm
	mov.b64 %fd126, {%r87,%r88};
	// end inline asm
	add.f64 	%fd127, %fd125, %fd126;
	// begin inline asm
	mov.b64 {%r89,%r90}, %fd127;
	// end inline asm
	shfl.sync.down.b32	%r92|%p39, %r90, 4, 31, -16777216;
	shfl.sync.down.b32	%r91|%p40, %r89, 4, 31, -16777216;
	// begin inline asm
	mov.b64 %fd128, {%r91,%r92};
	// end inline asm
	add.f64 	%fd129, %fd127, %fd128;
	// begin inline asm
	mov.b64 {%r93,%r94}, %fd129;
	// end inline asm
	shfl.sync.down.b32	%r96|%p41, %r94, 2, 31, -268435456;
	shfl.sync.down.b32	%r95|%p42, %r93, 2, 31, -268435456;
	// begin inline asm
	mov.b64 %fd130, {%r95,%r96};
	// end inline asm
	add.f64 	%fd131, %fd129, %fd130;
	// begin inline asm
	mov.b64 {%r97,%r98}, %fd131;
	// end inline asm
	shfl.sync.down.b32	%r100|%p43, %r98, 1, 31, -1073741824;
	shfl.sync.down.b32	%r99|%p44, %r97, 1, 31, -1073741824;
	// begin inline asm
	mov.b64 %fd132, {%r99,%r100};
	// end inline asm
	add.f64 	%fd76, %fd131, %fd132;
	setp.ne.s32 	%p45, %r5, 0;
	@%p45 bra 	$L__BB2_43;
	cvta.to.global.u64 	%rd52, %rd3;
	mul.wide.u32 	%rd53, %r1, 8;
	add.s64 	%rd54, %rd52, %rd53;
	st.global.f64 	[%rd54], %fd75;
	cvta.to.global.u64 	%rd55, %rd4;
	add.s64 	%rd56, %rd55, %rd53;
	st.global.f64 	[%rd56], %fd76;
$L__BB2_43:
	ret;

}
	// .globl	_Z23gs_subtract_projectionsPdiiPKdS1_
.visible .entry _Z23gs_subtract_projectionsPdiiPKdS1_(
	.param .u64 .ptr .align 1 _Z23gs_subtract_projectionsPdiiPKdS1__param_0,
	.param .u32 _Z23gs_subtract_projectionsPdiiPKdS1__param_1,
	.param .u32 _Z23gs_subtract_projectionsPdiiPKdS1__param_2,
	.param .u64 .ptr .align 1 _Z23gs_subtract_projectionsPdiiPKdS1__param_3,
	.param .u64 .ptr .align 1 _Z23gs_subtract_projectionsPdiiPKdS1__param_4
)
{
	.reg .pred 	%p<26>;
	.reg .b32 	%r<26>;
	.reg .b64 	%rd<86>;
	.reg .b64 	%fd<128>;

	ld.param.u64 	%rd32, [_Z23gs_subtract_projectionsPdiiPKdS1__param_0];
	ld.param.u32 	%r13, [_Z23gs_subtract_projectionsPdiiPKdS1__param_1];
	ld.param.u32 	%r14, [_Z23gs_subtract_projectionsPdiiPKdS1__param_2];
	ld.param.u64 	%rd33, [_Z23gs_subtract_projectionsPdiiPKdS1__param_3];
	ld.param.u64 	%rd34, [_Z23gs_subtract_projectionsPdiiPKdS1__param_4];
	cvta.to.global.u64 	%rd1, %rd34;
	cvta.to.global.u64 	%rd2, %rd33;
	cvta.to.global.u64 	%rd3, %rd32;
	mov.u32 	%r15, %ctaid.x;
	mov.u32 	%r16, %ntid.x;
	mov.u32 	%r17, %tid.x;
	mad.lo.s32 	%r1, %r15, %r16, %r17;
	setp.ge.s32 	%p1, %r1, %r13;
	@%p1 bra 	$L__BB3_43;
	setp.lt.s32 	%p2, %r14, 1;
	mov.f64 	%fd107, 0d0000000000000000;
	@%p2 bra 	$L__BB3_42;
	and.b32  	%r2, %r14, 7;
	setp.lt.u32 	%p3, %r14, 8;
	mov.f64 	%fd107, 0d0000000000000000;
	mov.b32 	%r24, 0;
	mov.u64 	%rd83, %rd3;
	@%p3 bra 	$L__BB3_21;
	and.b32  	%r19, %r14, 2147483640;
	neg.s32 	%r22, %r19;
	mul.wide.s32 	%rd4, %r1, 8;
	mul.wide.s32 	%rd35, %r13, 16;
	add.s64 	%rd5, %rd35, %rd4;
	mul.wide.s32 	%rd36, %r13, 24;
	add.s64 	%rd6, %rd36, %rd4;
	mul.wide.s32 	%rd37, %r13, 32;
	add.s64 	%rd7, %rd37, %rd4;
	mul.wide.s32 	%rd38, %r13, 40;
	add.s64 	%rd8, %rd38, %rd4;
	mul.wide.s32 	%rd39, %r13, 48;
	add.s64 	%rd9, %rd39, %rd4;
	add.s64 	%rd81, %rd1, 32;
	mul.wide.s32 	%rd40, %r13, 56;
	add.s64 	%rd11, %rd40, %rd4;
	add.s64 	%rd80, %rd2, 32;
	mov.f64 	%fd107, 0d0000000000000000;
	mov.u64 	%rd83, %rd3;
$L__BB3_4:
	.pragma "nounroll";
	ld.global.nc.f64 	%fd2, [%rd80+-32];
	setp.leu.f64 	%p4, %fd2, 0d3A1FB0F6BE506019;
	@%p4 bra 	$L__BB3_6;
	ld.global.nc.f64 	%fd57, [%rd81+-32];
	div.rn.f64 	%fd58, %fd57, %fd2;
	add.s64 	%rd41, %rd83, %rd4;
	ld.global.f64 	%fd59, [%rd41];
	fma.rn.f64 	%fd107, %fd58, %fd59, %fd107;
$L__BB3_6:
	ld.global.nc.f64 	%fd5, [%rd80+-24];
	setp.leu.f64 	%p5, %fd5, 0d3A1FB0F6BE506019;
	@%p5 bra 	$L__BB3_8;
	ld.global.nc.f64 	%fd60, [%rd81+-24];
	div.rn.f64 	%fd61, %fd60, %fd5;
	mul.wide.s32 	%rd42, %r13, 8;
	add.s64 	%rd43, %rd42, %rd4;
	add.s64 	%rd44, %rd83, %rd43;
	ld.global.f64 	%fd62, [%rd44];
	fma.rn.f64 	%fd107, %fd61, %fd62, %fd107;
$L__BB3_8:
	ld.global.nc.f64 	%fd8, [%rd80+-16];
	setp.leu.f64 	%p6, %fd8, 0d3A1FB0F6BE506019;
	@%p6 bra 	$L__BB3_10;
	ld.global.nc.f64 	%fd63, [%rd81+-16];
	div.rn.f64 	%fd64, %fd63, %fd8;
	add.s64 	%rd45, %rd83, %rd5;
	ld.global.f64 	%fd65, [%rd45];
	fma.rn.f64 	%fd107, %fd64, %fd65, %fd107;
$L__BB3_10:
	ld.global.nc.f64 	%fd11, [%rd80+-8];
	setp.leu.f64 	%p7, %fd11, 0d3A1FB0F6BE506019;
	@%p7 bra 	$L__BB3_12;
	ld.global.nc.f64 	%fd66, [%rd81+-8];
	div.rn.f64 	%fd67, %fd66, %fd11;
	add.s64 	%rd46, %rd83, %rd6;
	ld.global.f64 	%fd68, [%rd46];
	fma.rn.f64 	%fd107, %fd67, %fd68, %fd107;
$L__BB3_12:
	ld.global.nc.f64 	%fd14, [%rd80];
	setp.leu.f64 	%p8, %fd14, 0d3A1FB0F6BE506019;
	@%p8 bra 	$L__BB3_14;
	ld.global.nc.f64 	%fd69, [%rd81];
	div.rn.f64 	%fd70, %fd69, %fd14;
	add.s64 	%rd47, %rd83, %rd7;
	ld.global.f64 	%fd71, [%rd47];
	fma.rn.f64 	%fd107, %fd70, %fd71, %fd107;
$L__BB3_14:
	ld.global.nc.f64 	%fd17, [%rd80+8];
	setp.leu.f64 	%p9, %fd17, 0d3A1FB0F6BE506019;
	@%p9 bra 	$L__BB3_16;
	ld.global.nc.f64 	%fd72, [%rd81+8];
	div.rn.f64 	%fd73, %fd72, %fd17;
	add.s64 	%rd48, %rd83, %rd8;
	ld.global.f64 	%fd74, [%rd48];
	fma.rn.f64 	%fd107, %fd73, %fd74, %fd107;
$L__BB3_16:
	ld.global.nc.f64 	%fd20, [%rd80+16];
	setp.leu.f64 	%p10, %fd20, 0d3A1FB0F6BE506019;
	@%p10 bra 	$L__BB3_18;
	ld.global.nc.f64 	%fd75, [%rd81+16];
	div.rn.f64 	%fd76, %fd75, %fd20;
	add.s64 	%rd49, %rd83, %rd9;
	ld.global.f64 	%fd77, [%rd49];
	fma.rn.f64 	%fd107, %fd76, %fd77, %fd107;
$L__BB3_18:
	ld.global.nc.f64 	%fd23, [%rd80+24];
	setp.leu.f64 	%p11, %fd23, 0d3A1FB0F6BE506019;
	@%p11 bra 	$L__BB3_20;
	ld.global.nc.f64 	%fd78, [%rd81+24];
	div.rn.f64 	%fd79, %fd78, %fd23;
	add.s64 	%rd50, %rd83, %rd11;
	ld.global.f64 	%fd80, [%rd50];
	fma.rn.f64 	%fd107, %fd79, %fd80, %fd107;
$L__BB3_20:
	and.b32  	%r24, %r14, 2147483640;
	add.s32 	%r22, %r22, 8;
	mul.wide.s32 	%rd51, %r13, 64;
	add.s64 	%rd83, %rd83, %rd51;
	add.s64 	%rd81, %rd81, 64;
	add.s64 	%rd80, %rd80, 64;
	setp.ne.s32 	%p12, %r22, 0;
	@%p12 bra 	$L__BB3_4;
$L__BB3_21:
	setp.eq.s32 	%p13, %r2, 0;
	@%p13 bra 	$L__BB3_42;
	and.b32  	%r8, %r14, 3;
	setp.lt.u32 	%p14, %r2, 4;
	@%p14 bra 	$L__BB3_32;
	mul.wide.u32 	%rd52, %r24, 8;
	add.s64 	%rd20, %rd2, %rd52;
	ld.global.nc.f64 	%fd28, [%rd20];
	setp.leu.f64 	%p15, %fd28, 0d3A1FB0F6BE506019;
	add.s64 	%rd21, %rd1, %rd52;
	@%p15 bra 	$L__BB3_25;
	ld.global.nc.f64 	%fd82, [%rd21];
	div.rn.f64 	%fd83, %fd82, %fd28;
	mul.wide.s32 	%rd53, %r1, 8;
	add.s64 	%rd54, %rd83, %rd53;
	ld.global.f64 	%fd84, [%rd54];
	fma.rn.f64 	%fd107, %fd83, %fd84, %fd107;
$L__BB3_25:
	mul.wide.s32 	%rd55, %r13, 8;
	add.s64 	%rd22, %rd83, %rd55;
	ld.global.nc.f64 	%fd31, [%rd20+8];
	setp.leu.f64 	%p16, %fd31, 0d3A1FB0F6BE506019;
	@%p16 bra 	$L__BB3_27;
	ld.global.nc.f64 	%fd85, [%rd21+8];
	div.rn.f64 	%fd86, %fd85, %fd31;
	mul.wide.s32 	%rd56, %r1, 8;
	add.s64 	%rd57, %rd22, %rd56;
	ld.global.f64 	%fd87, [%rd57];
	fma.rn.f64 	%fd107, %fd86, %fd87, %fd107;
$L__BB3_27:
	add.s64 	%rd23, %rd22, %rd55;
	ld.global.nc.f64 	%fd34, [%rd20+16];
	setp.leu.f64 	%p17, %fd34, 0d3A1FB0F6BE506019;
	@%p17 bra 	$L__BB3_29;
	ld.global.nc.f64 	%fd88, [%rd21+16];
	div.rn.f64 	%fd89, %fd88, %fd34;
	mul.wide.s32 	%rd59, %r1, 8;
	add.s64 	%rd60, %rd23, %rd59;
	ld.global.f64 	%fd90, [%rd60];
	fma.rn.f64 	%fd107, %fd89, %fd90, %fd107;
$L__BB3_29:
	add.s64 	%rd24, %rd23, %rd55;
	ld.global.nc.f64 	%fd37, [%rd20+24];
	setp.leu.f64 	%p18, %fd37, 0d3A1FB0F6BE506019;
	@%p18 bra 	$L__BB3_31;
	ld.global.nc.f64 	%fd91, [%rd21+24];
	div.rn.f64 	%fd92, %fd91, %fd37;
	mul.wide.s32 	%rd62, %r1, 8;
	add.s64 	%rd63, %rd24, %rd62;
	ld.global.f64 	%fd93, [%rd63];
	fma.rn.f64 	%fd107, %fd92, %fd93, %fd107;
$L__BB3_31:
	add.s64 	%rd83, %rd24, %rd55;
	add.s32 	%r24, %r24, 4;
$L__BB3_32:
	setp.eq.s32 	%p19, %r8, 0;
	@%p19 bra 	$L__BB3_42;
	setp.eq.s32 	%p20, %r8, 1;
	@%p20 bra 	$L__BB3_39;
	mul.wide.u32 	%rd65, %r24, 8;
	add.s64 	%rd27, %rd2, %rd65;
	ld.global.nc.f64 	%fd42, [%rd27];
	setp.leu.f64 	%p21, %fd42, 0d3A1FB0F6BE506019;
	add.s64 	%rd28, %rd1, %rd65;
	@%p21 bra 	$L__BB3_36;
	ld.global.nc.f64 	%fd95, [%rd28];
	div.rn.f64 	%fd96, %fd95, %fd42;
	mul.wide.s32 	%rd66, %r1, 8;
	add.s64 	%rd67, %rd83, %rd66;
	ld.global.f64 	%fd97, [%rd67];
	fma.rn.f64 	%fd107, %fd96, %fd97, %fd107;
$L__BB3_36:
	mul.wide.s32 	%rd68, %r13, 8;
	add.s64 	%rd29, %rd83, %rd68;
	ld.global.nc.f64 	%fd45, [%rd27+8];
	setp.leu.f64 	%p22, %fd45, 0d3A1FB0F6BE506019;
	@%p22 bra 	$L__BB3_38;
	ld.global.nc.f64 	%fd98, [%rd28+8];
	div.rn.f64 	%fd99, %fd98, %fd45;
	mul.wide.s32 	%rd69, %r1, 8;
	add.s64 	%rd70, %rd29, %rd69;
	ld.global.f64 	%fd100, [%rd70];
	fma.rn.f64 	%fd107, %fd99, %fd100, %fd107;
$L__BB3_38:
	add.s64 	%rd83, %rd29, %rd68;
	add.s32 	%r24, %r24, 2;
$L__BB3_39:
	and.b32  	%r20, %r14, 1;
	setp.eq.b32 	%p23, %r20, 1;
	not.pred 	%p24, %p23;
	@%p24 bra 	$L__BB3_42;
	mul.wide.u32 	%rd72, %r24, 8;
	add.s64 	%rd73, %rd2, %rd72;
	ld.global.nc.f64 	%fd50, [%rd73];
	setp.leu.f64 	%p25, %fd50, 0d3A1FB0F6BE506019;
	@%p25 bra 	$L__BB3_42;
	add.s64 	%rd75, %rd1, %rd72;
	ld.global.nc.f64 	%fd101, [%rd75];
	div.rn.f64 	%fd102, %fd101, %fd50;
	mul.wide.s32 	%rd76, %r1, 8;
	add.s64 	%rd77, %rd83, %rd76;
	ld.global.f64 	%fd103, [%rd77];
	fma.rn.f64 	%fd107, %fd102, %fd103, %fd107;
$L__BB3_42:
	mad.lo.s32 	%r21, %r14, %r13, %r1;
	mul.wide.s32 	%rd78, %r21, 8;
	add.s64 	%rd79, %rd3, %rd78;
	ld.global.f64 	%fd104, [%rd79];
	sub.f64 	%fd105, %fd104, %fd107;
	st.global.f64 	[%rd79], %fd105;
$L__BB3_43:
	ret;

}
	// .globl	_Z32gs_subtract_projections_dot_fracPdiiPKd
.visible .entry _Z32gs_subtract_projections_dot_fracPdiiPKd(
	.param .u64 .ptr .align 1 _Z32gs_subtract_projections_dot_fracPdiiPKd_param_0,
	.param .u32 _Z32gs_subtract_projections_dot_fracPdiiPKd_param_1,
	.param .u32 _Z32gs_subtract_projections_dot_fracPdiiPKd_param_2,
	.param .u64 .ptr .align 1 _Z32gs_subtract_projections_dot_fracPdiiPKd_param_3
)
{
	.reg .pred 	%p<26>;
	.reg .b32 	%r<26>;
	.reg .b64 	%rd<76>;
	.reg .b64 	%fd<98>;

	ld.param.u64 	%rd24, [_Z32gs_subtract_projections_dot_fracPdiiPKd_param_0];
	ld.param.u32 	%r13, [_Z32gs_subtract_projections_dot_fracPdiiPKd_param_1];
	ld.param.u32 	%r14, [_Z32gs_subtract_projections_dot_fracPdiiPKd_param_2];
	ld.param.u64 	%rd25, [_Z32gs_subtract_projections_dot_fracPdiiPKd_param_3];
	cvta.to.global.u64 	%rd1, %rd25;
	cvta.to.global.u64 	%rd2, %rd24;
	mov.u32 	%r15, %ctaid.x;
	mov.u32 	%r16, %ntid.x;
	mov.u32 	%r17, %tid.x;
	mad.lo.s32 	%r1, %r15, %r16, %r17;
	setp.ge.s32 	%p1, %r1, %r13;
	@%p1 bra 	$L__BB4_43;
	setp.lt.s32 	%p2, %r14, 1;
	mov.f64 	%fd77, 0d0000000000000000;
	@%p2 bra 	$L__BB4_42;
	and.b32  	%r2, %r14, 7;
	setp.lt.u32 	%p3, %r14, 8;
	mov.f64 	%fd77, 0d0000000000000000;
	mov.b32 	%r24, 0;
	mov.u64 	%rd73, %rd2;
	@%p3 bra 	$L__BB4_21;
	and.b32  	%r24, %r14, 2147483640;
	neg.s32 	%r22, %r24;
	mul.wide.s32 	%rd3, %r1, 8;
	mul.wide.s32 	%rd26, %r13, 16;
	add.s64 	%rd4, %rd26, %rd3;
	mul.wide.s32 	%rd27, %r13, 24;
	add.s64 	%rd5, %rd27, %rd3;
	mul.wide.s32 	%rd28, %r13, 32;
	add.s64 	%rd6, %rd28, %rd3;
	mul.wide.s32 	%rd29, %r13, 40;
	add.s64 	%rd7, %rd29, %rd3;
	add.s64 	%rd71, %rd1, 32;
	mov.f64 	%fd77, 0d0000000000000000;
	mov.u64 	%rd73, %rd2;
$L__BB4_4:
	.pragma "nounroll";
	ld.global.nc.f64 	%fd2, [%rd71+-32];
	setp.eq.f64 	%p4, %fd2, 0d0000000000000000;
	@%p4 bra 	$L__BB4_6;
	add.s64 	%rd30, %rd73, %rd3;
	ld.global.f64 	%fd57, [%rd30];
	fma.rn.f64 	%fd77, %fd2, %fd57, %fd77;
$L__BB4_6:
	ld.global.nc.f64 	%fd5, [%rd71+-24];
	setp.eq.f64 	%p5, %fd5, 0d0000000000000000;
	@%p5 bra 	$L__BB4_8;
	mul.wide.s32 	%rd31, %r13, 8;
	add.s64 	%rd32, %rd31, %rd3;
	add.s64 	%rd33, %rd73, %rd32;
	ld.global.f64 	%fd58, [%rd33];
	fma.rn.f64 	%fd77, %fd5, %fd58, %fd77;
$L__BB4_8:
	ld.global.nc.f64 	%fd8, [%rd71+-16];
	setp.eq.f64 	%p6, %fd8, 0d0000000000000000;
	@%p6 bra 	$L__BB4_10;
	add.s64 	%rd34, %rd73, %rd4;
	ld.global.f64 	%fd59, [%rd34];
	fma.rn.f64 	%fd77, %fd8, %fd59, %fd77;
$L__BB4_10:
	ld.global.nc.f64 	%fd11, [%rd71+-8];
	setp.eq.f64 	%p7, %fd11, 0d0000000000000000;
	@%p7 bra 	$L__BB4_12;
	add.s64 	%rd35, %rd73, %rd5;
	ld.global.f64 	%fd60, [%rd35];
	fma.rn.f64 	%fd77, %fd11, %fd60, %fd77;
$L__BB4_12:
	ld.global.nc.f64 	%fd14, [%rd71];
	setp.eq.f64 	%p8, %fd14, 0d0000000000000000;
	@%p8 bra 	$L__BB4_14;
	add.s64 	%rd36, %rd73, %rd6;
	ld.global.f64 	%fd61, [%rd36];
	fma.rn.f64 	%fd77, %fd14, %fd61, %fd77;
$L__BB4_14:
	ld.global.nc.f64 	%fd17, [%rd71+8];
	setp.eq.f64 	%p9, %fd17, 0d0000000000000000;
	@%p9 bra 	$L__BB4_16;
	add.s64 	%rd37, %rd73, %rd7;
	ld.global.f64 	%fd62, [%rd37];
	fma.rn.f64 	%fd77, %fd17, %fd62, %fd77;
$L__BB4_16:
	ld.global.nc.f64 	%fd20, [%rd71+16];
	setp.eq.f64 	%p10, %fd20, 0d0000000000000000;
	@%p10 bra 	$L__BB4_18;
	mul.wide.s32 	%rd38, %r13, 48;
	add.s64 	%rd39, %rd38, %rd3;
	add.s64 	%rd40, %rd73, %rd39;
	ld.global.f64 	%fd63, [%rd40];
	fma.rn.f64 	%fd77, %fd20, %fd63, %fd77;
$L__BB4_18:
	ld.global.nc.f64 	%fd23, [%rd71+24];
	setp.eq.f64 	%p11, %fd23, 0d0000000000000000;
	@%p11 bra 	$L__BB4_20;
	mul.wide.s32 	%rd41, %r13, 56;
	add.s64 	%rd42, %rd41, %rd3;
	add.s64 	%rd43, %rd73, %rd42;
	ld.global.f64 	%fd64, [%rd43];
	fma.rn.f64 	%fd77, %fd23, %fd64, %fd77;
$L__BB4_20:
	add.s32 	%r22, %r22, 8;
	mul.wide.s32 	%rd44, %r13, 64;
	add.s64 	%rd73, %rd73, %rd44;
	add.s64 	%rd71, %rd71, 64;
	setp.ne.s32 	%p12, %r22, 0;
	@%p12 bra 	$L__BB4_4;
$L__BB4_21:
	setp.eq.s32 	%p13, %r2, 0;
	@%p13 bra 	$L__BB4_42;
	and.b32  	%r8, %r14, 3;
	setp.lt.u32 	%p14, %r2, 4;
	@%p14 bra 	$L__BB4_32;
	mul.wide.u32 	%rd45, %r24, 8;
	add.s64 	%rd14, %rd1, %rd45;
	ld.global.nc.f64 	%fd28, [%rd14];
	setp.eq.f64 	%p15, %fd28, 0d0000000000000000;
	@%p15 bra 	$L__BB4_25;
	mul.wide.s32 	%rd46, %r1, 8;
	add.s64 	%rd47, %rd73, %rd46;
	ld.global.f64 	%fd66, [%rd47];
	fma.rn.f64 	%fd77, %fd28, %fd66, %fd77;
$L__BB4_25:
	mul.wide.s32 	%rd48, %r13, 8;
	add.s64 	%rd15, %rd73, %rd48;
	ld.global.nc.f64 	%fd31, [%rd14+8];
	setp.eq.f64 	%p16, %fd31, 0d0000000000000000;
	@%p16 bra 	$L__BB4_27;
	mul.wide.s32 	%rd49, %r1, 8;
	add.s64 	%rd50, %rd15, %rd49;
	ld.global.f64 	%fd67, [%rd50];
	fma.rn.f64 	%fd77, %fd31, %fd67, %fd77;
$L__BB4_27:
	add.s64 	%rd16, %rd15, %rd48;
	ld.global.nc.f64 	%fd34, [%rd14+16];
	setp.eq.f64 	%p17, %fd34, 0d0000000000000000;
	@%p17 bra 	$L__BB4_29;
	mul.wide.s32 	%rd52, %r1, 8;
	add.s64 	%rd53, %rd16, %rd52;
	ld.global.f64 	%fd68, [%rd53];
	fma.rn.f64 	%fd77, %fd34, %fd68, %fd77;
$L__BB4_29:
	add.s64 	%rd17, %rd16, %rd48;
	ld.global.nc.f64 	%fd37, [%rd14+24];
	setp.eq.f64 	%p18, %fd37, 0d0000000000000000;
	@%p18 bra 	$L__BB4_31;
	mul.wide.s32 	%rd55, %r1, 8;
	add.s64 	%rd56, %rd17, %rd55;
	ld.global.f64 	%fd69, [%rd56];
	fma.rn.f64 	%fd77, %fd37, %fd69, %fd77;
$L__BB4_31:
	add.s64 	%rd73, %rd17, %rd48;
	add.s32 	%r24, %r24, 4;
$L__BB4_32:
	setp.eq.s32 	%p19, %r8, 0;
	@%p19 bra 	$L__BB4_42;
	setp.eq.s32 	%p20, %r8, 1;
	@%p20 bra 	$L__BB4_39;
	mul.wide.u32 	%rd58, %r24, 8;
	add.s64 	%rd20, %rd1, %rd58;
	ld.global.nc.f64 	%fd42, [%rd20];
	setp.eq.f64 	%p21, %fd42, 0d0000000000000000;
	@%p21 bra 	$L__BB4_36;
	mul.wide.s32 	%rd59, %r1, 8;
	add.s64 	%rd60, %rd73, %rd59;
	ld.global.f64 	%fd71, [%rd60];
	fma.rn.f64 	%fd77, %fd42, %fd71, %fd77;
$L__BB4_36:
	mul.wide.s32 	%rd61, %r13, 8;
	add.s64 	%rd21, %rd73, %rd61;
	ld.global.nc.f64 	%fd45, [%rd20+8];
	setp.eq.f64 	%p22, %fd45, 0d0000000000000000;
	@%p22 bra 	$L__BB4_38;
	mul.wide.s32 	%rd62, %r1, 8;
	add.s64 	%rd63, %rd21, %rd62;
	ld.global.f64 	%fd72, [%rd63];
	fma.rn.f64 	%fd77, %fd45, %fd72, %fd77;
$L__BB4_38:
	add.s64 	%rd73, %rd21, %rd61;
	add.s32 	%r24, %r24, 2;
$L__BB4_39:
	and.b32  	%r20, %r14, 1;
	setp.eq.b32 	%p23, %r20, 1;
	not.pred 	%p24, %p23;
	@%p24 bra 	$L__BB4_42;
	mul.wide.u32 	%rd65, %r24, 8;
	add.s64 	%rd66, %rd1, %rd65;
	ld.global.nc.f64 	%fd50, [%rd66];
	setp.eq.f64 	%p25, %fd50, 0d0000000000000000;
	@%p25 bra 	$L__BB4_42;
	mul.wide.s32 	%rd67, %r1, 8;
	add.s64 	%rd68, %rd73, %rd67;
	ld.global.f64 	%fd73, [%rd68];
	fma.rn.f64 	%fd77, %fd50, %fd73, %fd77;
$L__BB4_42:
	mad.lo.s32 	%r21, %r14, %r13, %r1;
	mul.wide.s32 	%rd69, %r21, 8;
	add.s64 	%rd70, %rd2, %rd69;
	ld.global.f64 	%fd74, [%rd70];
	sub.f64 	%fd75, %fd74, %fd77;
	st.global.f64 	[%rd70], %fd75;
$L__BB4_43:
	ret;

}


// ===== COMPILED SASS (sm_100) =====

	.target	sm_100

	.elftype	@"ET_EXEC"


//--------------------- .note.nv.tkinfo           --------------------------
	.section	.note.nv.tkinfo,"",@"SHT_NOTE"
	.sectionflags	@"SHF_NOTE_NV_TKINFO"
	.tkinfo
        /*0018*/ 	.word	0x00000002
        /*0030*/ 	.string	""
        /*0030*/ 	.string	"ptxas"
        /*0030*/ 	.string	"Cuda compilation tools, release 13.0, V13.0.88"
        /*0030*/ 	.string	"Build cuda_13.0.r13.0/compiler.36424714_0"
        /*0030*/ 	.string	"-arch sm_100 -m 64 "



//--------------------- .note.nv.cuinfo           --------------------------
	.section	.note.nv.cuinfo,"",@"SHT_NOTE"
	.sectionflags	@"SHF_NOTE_NV_CUINFO"
        /*0018*/ 	.short	0x0002
        /*001a*/ 	.short	0x0064
        /*001c*/ 	.short	0x0082
	.zero		2


//--------------------- .nv.info                  --------------------------
	.section	.nv.info,"",@"SHT_CUDA_INFO"
	.align	4


	//----- nvinfo : EIATTR_REGCOUNT
	.align		4
        /*0000*/ 	.byte	0x04, 0x2f
        /*0002*/ 	.short	(.L_1 - .L_0)
	.align		4
.L_0:
        /*0004*/ 	.word	index@(_Z13gs_dot_kernelPdiiiiS_S_)
        /*0008*/ 	.word	0x0000001e


	//----- nvinfo : EIATTR_FRAME_SIZE
	.align		4
.L_1:
        /*000c*/ 	.byte	0x04, 0x11
        /*000e*/ 	.short	(.L_3 - .L_2)
	.align		4
.L_2:
        /*0010*/ 	.word	index@(_Z13gs_dot_kernelPdiiiiS_S_)
        /*0014*/ 	.word	0x00000000


	//----- nvinfo : EIATTR_REGCOUNT
	.align		4
.L_3:
        /*0018*/ 	.byte	0x04, 0x2f
        /*001a*/ 	.short	(.L_5 - .L_4)
	.align		4
.L_4:
        /*001c*/ 	.word	index@(_Z33gs_dot_reduce_kernel_combine_fraciPdS_S_)
        /*0020*/ 	.word	0x00000020


	//----- nvinfo : EIATTR_FRAME_SIZE
	.align		4
.L_5:
        /*0024*/ 	.byte	0x04, 0x11
        /*0026*/ 	.short	(.L_7 - .L_6)
	.align		4
.L_6:
        /*0028*/ 	.word	index@($__internal_1_$__cuda_sm20_div_rn_f64_full)
        /*002c*/ 	.word	0x00000000


	//----- nvinfo : EIATTR_FRAME_SIZE
	.align		4
.L_7:
        /*0030*/ 	.byte	0x04, 0x11
        /*0032*/ 	.short	(.L_9 - .L_8)
	.align		4
.L_8:
        /*0034*/ 	.word	index@(_Z33gs_dot_reduce_kernel_combine_fraciPdS_S_)
        /*0038*/ 	.word	0x00000000


	//----- nvinfo : EIATTR_REGCOUNT
	.align		4
.L_9:
        /*003c*/ 	.byte	0x04, 0x2f
        /*003e*/ 	.short	(.L_11 - .L_10)
	.align		4
.L_10:
        /*0040*/ 	.word	index@(_Z30gs_dot_reduce_kernel_uu_and_uviPdS_S_S_)
        /*0044*/ 	.word	0x00000020


	//----- nvinfo : EIATTR_FRAME_SIZE
	.align		4
.L_11:
        /*0048*/ 	.byte	0x04, 0x11
        /*004a*/ 	.short	(.L_13 - .L_12)
	.align		4
.L_12:
        /*004c*/ 	.word	index@(_Z30gs_dot_reduce_kernel_uu_and_uviPdS_S_S_)
        /*0050*/ 	.word	0x00000000


	//----- nvinfo : EIATTR_REGCOUNT
	.align		4
.L_13:
        /*0054*/ 	.byte	0x04, 0x2f
        /*0056*/ 	.short	(.L_15 - .L_14)
	.align		4
.L_14:
        /*0058*/ 	.word	index@(_Z23gs_subtract_projectionsPdiiPKdS1_)
        /*005c*/ 	.word	0x00000028


	//----- nvinfo : EIATTR_FRAME_SIZE
	.align		4
.L_15:
        /*0060*/ 	.byte	0x04, 0x11
        /*0062*/ 	.short	(.L_17 - .L_16)
	.align		4
.L_16:
        /*0064*/ 	.word	index@($__internal_0_$__cuda_sm20_div_rn_f64_full)
        /*0068*/ 	.word	0x00000000


	//----- nvinfo : EIATTR_FRAME_SIZE
	.align		4
.L_17:
        /*006c*/ 	.byte	0x04, 0x11
        /*006e*/ 	.short	(.L_19 - .L_18)
	.align		4
.L_18:
        /*0070*/ 	.word	index@(_Z23gs_subtract_projectionsPdiiPKdS1_)
        /*0074*/ 	.word	0x00000000


	//----- nvinfo : EIATTR_REGCOUNT
	.align		4
.L_19:
        /*0078*/ 	.byte	0x04, 0x2f
        /*007a*/ 	.short	(.L_21 - .L_20)
	.align		4
.L_20:
        /*007c*/ 	.word	index@(_Z32gs_subtract_projections_dot_fracPdiiPKd)
        /*0080*/ 	.word	0x00000020


	//----- nvinfo : EIATTR_FRAME_SIZE
	.align		4
.L_21:
        /*0084*/ 	.byte	0x04, 0x11
        /*0086*/ 	.short	(.L_23 - .L_22)
	.align		4
.L_22:
        /*0088*/ 	.word	index@(_Z32gs_subtract_projections_dot_fracPdiiPKd)
        /*008c*/ 	.word	0x00000000


	//----- nvinfo : EIATTR_MIN_STACK_SIZE
	.align		4
.L_23:
        /*0090*/ 	.byte	0x04, 0x12
        /*0092*/ 	.short	(.L_25 - .L_24)
	.align		4
.L_24:
        /*0094*/ 	.word	index@(_Z32gs_subtract_projections_dot_fracPdiiPKd)
        /*0098*/ 	.word	0x00000000


	//----- nvinfo : EIATTR_MIN_STACK_SIZE
	.align		4
.L_25:
        /*009c*/ 	.byte	0x04, 0x12
        /*009e*/ 	.short	(.L_27 - .L_26)
	.align		4
.L_26:
        /*00a0*/ 	.word	index@(_Z23gs_subtract_projectionsPdiiPKdS1_)
        /*00a4*/ 	.word	0x00000000


	//----- nvinfo : EIATTR_MIN_STACK_SIZE
	.align		4
.L_27:
        /*00a8*/ 	.byte	0x04, 0x12
        /*00aa*/ 	.short	(.L_29 - .L_28)
	.align		4
.L_28:
        /*00ac*/ 	.word	index@(_Z30gs_dot_reduce_kernel_uu_and_uviPdS_S_S_)
        /*00b0*/ 	.word	0x00000000


	//----- nvinfo : EIATTR_MIN_STACK_SIZE
	.align		4
.L_29:
        /*00b4*/ 	.byte	0x04, 0x12
        /*00b6*/ 	.short	(.L_31 - .L_30)
	.align		4
.L_30:
        /*00b8*/ 	.word	index@(_Z33gs_dot_reduce_kernel_combine_fraciPdS_S_)
        /*00bc*/ 	.word	0x00000000


	//----- nvinfo : EIATTR_MIN_STACK_SIZE
	.align		4
.L_31:
        /*00c0*/ 	.byte	0x04, 0x12
        /*00c2*/ 	.short	(.L_33 - .L_32)
	.align		4
.L_32:
        /*00c4*/ 	.word	index@(_Z13gs_dot_kernelPdiiiiS_S_)
        /*00c8*/ 	.word	0x00000000
.L_33:


//--------------------- .nv.compat                --------------------------
	.section	.nv.compat,"",@"SHT_CUDA_COMPAT_INFO"
	.align	4
        /*0000*/ 	.byte	0x02, 0x09, 0x00, 0x00, 0x02, 0x02, 0x01, 0x00, 0x02, 0x05, 0x05, 0x00, 0x03, 0x07, 0x01, 0x01
        /*0010*/ 	.byte	0x02, 0x03, 0x00, 0x00, 0x02, 0x06, 0x01, 0x00, 0x04, 0x0b, 0x08, 0x00, 0x01, 0x00, 0x00, 0x00
        /*0020*/ 	.byte	0x00, 0x00, 0x00, 0x00


//--------------------- .nv.info._Z32gs_subtract_projections_dot_fracPdiiPKd --------------------------
	.section	.nv.info._Z32gs_subtract_projections_dot_fracPdiiPKd,"",@"SHT_CUDA_INFO"
	.sectionflags	@""
	.align	4


	//----- nvinfo : EIATTR_CUDA_API_VERSION
	.align		4
        /*0000*/ 	.byte	0x04, 0x37
        /*0002*/ 	.short	(.L_35 - .L_34)
.L_34:
        /*0004*/ 	.word	0x00000082


	//----- nvinfo : EIATTR_KPARAM_INFO
	.align		4
.L_35:
        /*0008*/ 	.byte	0x04, 0x17
        /*000a*/ 	.short	(.L_37 - .L_36)
.L_36:
        /*000c*/ 	.word	0x00000000
        /*0010*/ 	.short	0x0003
        /*0012*/ 	.short	0x0010
        /*0014*/ 	.byte	0x00, 0xf5, 0x21, 0x00


	//----- nvinfo : EIATTR_KPARAM_INFO
	.align		4
.L_37:
        /*0018*/ 	.byte	0x04, 0x17
        /*001a*/ 	.short	(.L_39 - .L_38)
.L_38:
        /*001c*/ 	.word	0x00000000
        /*0020*/ 	.short	0x0002
        /*0022*/ 	.short	0x000c
        /*0024*/ 	.byte	0x00, 0xf0, 0x11, 0x00


	//----- nvinfo : EIATTR_KPARAM_INFO
	.align		4
.L_39:
        /*0028*/ 	.byte	0x04, 0x17
        /*002a*/ 	.short	(.L_41 - .L_40)
.L_40:
        /*002c*/ 	.word	0x00000000
        /*0030*/ 	.short	0x0001
        /*0032*/ 	.short	0x0008
        /*0034*/ 	.byte	0x00, 0xf0, 0x11, 0x00


	//----- nvinfo : EIATTR_KPARAM_INFO
	.align		4
.L_41:
        /*0038*/ 	.byte	0x04, 0x17
        /*003a*/ 	.short	(.L_43 - .L_42)
.L_42:
        /*003c*/ 	.word	0x00000000
        /*0040*/ 	.short	0x0000
        /*0042*/ 	.short	0x0000
        /*0044*/ 	.byte	0x00, 0xf5, 0x21, 0x00


	//----- nvinfo : EIATTR_SPARSE_MMA_MASK
	.align		4
.L_43:
        /*0048*/ 	.byte	0x03, 0x50
        /*004a*/ 	.short	0x0000


	//----- nvinfo : EIATTR_MAXREG_COUNT
	.align		4
        /*004c*/ 	.byte	0x03, 0x1b
        /*004e*/ 	.short	0x00ff


	//----- nvinfo : EIATTR_MERCURY_ISA_VERSION
	.align		4
        /*0050*/ 	.byte	0x03, 0x5f
        /*0052*/ 	.short	0x0101


	//----- nvinfo : EIATTR_VRC_CTA_INIT_COUNT
	.align		4
        /*0054*/ 	.byte	0x02, 0x4a
	.zero		1
	.zero		1


	//----- nvinfo : EIATTR_EXIT_INSTR_OFFSETS
	.align		4
        /*0058*/ 	.byte	0x04, 0x1c
        /*005a*/ 	.short	(.L_45 - .L_44)


	//   ....[0]....
.L_44:
        /*005c*/ 	.word	0x00000080


	//   ....[1]....
        /*0060*/ 	.word	0x00000a40


	//----- nvinfo : EIATTR_CBANK_PARAM_SIZE
	.align		4
.L_45:
        /*0064*/ 	.byte	0x03, 0x19
        /*0066*/ 	.short	0x0018


	//----- nvinfo : EIATTR_PARAM_CBANK
	.align		4
        /*0068*/ 	.byte	0x04, 0x0a
        /*006a*/ 	.short	(.L_47 - .L_46)
	.align		4
.L_46:
        /*006c*/ 	.word	index@(.nv.constant0._Z32gs_subtract_projections_dot_fracPdiiPKd)
        /*0070*/ 	.short	0x0380
        /*0072*/ 	.short	0x0018


	//----- nvinfo : EIATTR_SW_WAR
	.align		4
.L_47:
        /*0074*/ 	.byte	0x04, 0x36
        /*0076*/ 	.short	(.L_49 - .L_48)
.L_48:
        /*0078*/ 	.word	0x00000008
.L_49:


//--------------------- .nv.info._Z23gs_subtract_projectionsPdiiPKdS1_ --------------------------
	.section	.nv.info._Z23gs_subtract_projectionsPdiiPKdS1_,"",@"SHT_CUDA_INFO"
	.sectionflags	@""
	.align	4


	//----- nvinfo : EIATTR_CUDA_API_VERSION
	.align		4
        /*0000*/ 	.byte	0x04, 0x37
        /*0002*/ 	.short	(.L_51 - .L_50)
.L_50:
        /*0004*/ 	.word	0x00000082


	//----- nvinfo : EIATTR_KPARAM_INFO
	.align		4
.L_51:
        /*0008*/ 	.byte	0x04, 0x17
        /*000a*/ 	.short	(.L_53 - .L_52)
.L_52:
        /*000c*/ 	.word	0x00000000
        /*0010*/ 	.short	0x0004
        /*0012*/ 	.short	0x0018
        /*0014*/ 	.byte	0x00, 0xf5, 0x21, 0x00


	//----- nvinfo : EIATTR_KPARAM_INFO
	.align		4
.L_53:
        /*0018*/ 	.byte	0x04, 0x17
        /*001a*/ 	.short	(.L_55 - .L_54)
.L_54:
        /*001c*/ 	.word	0x00000000
        /*0020*/ 	.short	0x0003
        /*0022*/ 	.short	0x0010
        /*0024*/ 	.byte	0x00, 0xf5, 0x21, 0x00


	//----- nvinfo : EIATTR_KPARAM_INFO
	.align		4
.L_55:
        /*0028*/ 	.byte	0x04, 0x17
        /*002a*/ 	.short	(.L_57 - .L_56)
.L_56:
        /*002c*/ 	.word	0x00000000
        /*0030*/ 	.short	0x0002
        /*0032*/ 	.short	0x000c
        /*0034*/ 	.byte	0x00, 0xf0, 0x11, 0x00


	//----- nvinfo : EIATTR_KPARAM_INFO
	.align		4
.L_57:
        /*0038*/ 	.byte	0x04, 0x17
        /*003a*/ 	.short	(.L_59 - .L_58)
.L_58:
        /*003c*/ 	.word	0x00000000
        /*0040*/ 	.short	0x0001
        /*0042*/ 	.short	0x0008
        /*0044*/ 	.byte	0x00, 0xf0, 0x11, 0x00


	//----- nvinfo : EIATTR_KPARAM_INFO
	.align		4
.L_59:
        /*0048*/ 	.byte	0x04, 0x17
        /*004a*/ 	.short	(.L_61 - .L_60)
.L_60:
        /*004c*/ 	.word	0x00000000
        /*0050*/ 	.short	0x0000
        /*0052*/ 	.short	0x0000
        /*0054*/ 	.byte	0x00, 0xf5, 0x21, 0x00


	//----- nvinfo : EIATTR_SPARSE_MMA_MASK
	.align		4
.L_61:
        /*0058*/ 	.byte	0x03, 0x50
        /*005a*/ 	.short	0x0000


	//----- nvinfo : EIATTR_MAXREG_COUNT
	.align		4
        /*005c*/ 	.byte	0x03, 0x1b
        /*005e*/ 	.short	0x00ff


	//----- nvinfo : EIATTR_MERCURY_ISA_VERSION
	.align		4
        /*0060*/ 	.byte	0x03, 0x5f
        /*0062*/ 	.short	0x0101


	//----- nvinfo : EIATTR_VRC_CTA_INIT_COUNT
	.align		4
        /*0064*/ 	.byte	0x02, 0x4a
	.zero		1
	.zero		1


	//----- nvinfo : EIATTR_EXIT_INSTR_OFFSETS
	.align		4
        /*0068*/ 	.byte	0x04, 0x1c
        /*006a*/ 	.short	(.L_63 - .L_62)


	//   ....[0]....
.L_62:
        /*006c*/ 	.word	0x00000070


	//   ....[1]....
        /*0070*/ 	.word	0x000023b0


	//----- nvinfo : EIATTR_CRS_STACK_SIZE
	.align		4
.L_63:
        /*0074*/ 	.byte	0x04, 0x1e
        /*0076*/ 	.short	(.L_65 - .L_64)
.L_64:
        /*0078*/ 	.word	0x00000000


	//----- nvinfo : EIATTR_CBANK_PARAM_SIZE
	.align		4
.L_65:
        /*007c*/ 	.byte	0x03, 0x19
        /*007e*/ 	.short	0x0020


	//----- nvinfo : EIATTR_PARAM_CBANK
	.align		4
        /*0080*/ 	.byte	0x04, 0x0a
        /*0082*/ 	.short	(.L_67 - .L_66)
	.align		4
.L_66:
        /*0084*/ 	.word	index@(.nv.constant0._Z23gs_subtract_projectionsPdiiPKdS1_)
        /*0088*/ 	.short	0x0380
        /*008a*/ 	.short	0x0020


	//----- nvinfo : EIATTR_SW_WAR
	.align		4
.L_67:
        /*008c*/ 	.byte	0x04, 0x36
        /*008e*/ 	.short	(.L_69 - .L_68)
.L_68:
        /*0090*/ 	.word	0x00000008
.L_69:


//--------------------- .nv.info._Z30gs_dot_reduce_kernel_uu_and_uviPdS_S_S_ --------------------------
	.section	.nv.info._Z30gs_dot_reduce_kernel_uu_and_uviPdS_S_S_,"",@"SHT_CUDA_INFO"
	.sectionflags	@""
	.align	4


	//----- nvinfo : EIATTR_CUDA_API_VERSION
	.align		4
        /*0000*/ 	.byte	0x04, 0x37
        /*0002*/ 	.short	(.L_71 - .L_70)
.L_70:
        /*0004*/ 	.word	0x00000082


	//----- nvinfo : EIATTR_KPARAM_INFO
	.align		4
.L_71:
        /*0008*/ 	.byte	0x04, 0x17
        /*000a*/ 	.short	(.L_73 - .L_72)
.L_72:
        /*000c*/ 	.word	0x00000000
        /*0010*/ 	.short	0x0004
        /*0012*/ 	.short	0x0020
        /*0014*/ 	.byte	0x00, 0xf5, 0x21, 0x00


	//----- nvinfo : EIATTR_KPARAM_INFO
	.align		4
.L_73:
        /*0018*/ 	.byte	0x04, 0x17
        /*001a*/ 	.short	(.L_75 - .L_74)
.L_74:
        /*001c*/ 	.word	0x00000000
        /*0020*/ 	.short	0x0003
        /*0022*/ 	.short	0x0018
        /*0024*/ 	.byte	0x00, 0xf5, 0x21, 0x00


	//----- nvinfo : EIATTR_KPARAM_INFO
	.align		4
.L_75:
        /*0028*/ 	.byte	0x04, 0x17
        /*002a*/ 	.short	(.L_77 - .L_76)
.L_76:
        /*002c*/ 	.word	0x00000000
        /*0030*/ 	.short	0x0002
        /*0032*/ 	.short	0x0010
        /*0034*/ 	.byte	0x00, 0xf5, 0x21, 0x00


	//----- nvinfo : EIATTR_KPARAM_INFO
	.align		4
.L_77:
        /*0038*/ 	.byte	0x04, 0x17
        /*003a*/ 	.short	(.L_79 - .L_78)
.L_78:
        /*003c*/ 	.word	0x00000000
        /*0040*/ 	.short	0x0001
        /*0042*/ 	.short	0x0008
        /*0044*/ 	.byte	0x00, 0xf5, 0x21, 0x00


	//----- nvinfo : EIATTR_KPARAM_INFO
	.align		4
.L_79:
        /*0048*/ 	.byte	0x04, 0x17
        /*004a*/ 	.short	(.L_81 - .L_80)
.L_80:
        /*004c*/ 	.word	0x00000000
        /*0050*/ 	.short	0x0000
        /*0052*/ 	.short	0x0000
        /*0054*/ 	.byte	0x00, 0xf0, 0x11, 0x00


	//----- nvinfo : EIATTR_SPARSE_MMA_MASK
	.align		4
.L_81:
        /*0058*/ 	.byte	0x03, 0x50
        /*005a*/ 	.short	0x0000


	//----- nvinfo : EIATTR_MAXREG_COUNT
	.align		4
        /*005c*/ 	.byte	0x03, 0x1b
        /*005e*/ 	.short	0x00ff


	//----- nvinfo : EIATTR_MERCURY_ISA_VERSION
	.align		4
        /*0060*/ 	.byte	0x03, 0x5f
        /*0062*/ 	.short	0x0101


	//----- nvinfo : EIATTR_COOP_GROUP_MASK_REGIDS
	.align		4
        /*0064*/ 	.byte	0x04, 0x29
        /*0066*/ 	.short	(.L_83 - .L_82)


	//   ....[0]....
.L_82:
        /*0068*/ 	.word	0xffffffff


	//   ....[1]....
        /*006c*/ 	.word	0xffffffff


	//   ....[2]....
        /*0070*/ 	.word	0xffffffff


	//   ....[3]....
        /*0074*/ 	.word	0xffffffff


	//   ....[4]....
        /*0078*/ 	.word	0x05000005


	//   ....[5]....
        /*007c*/ 	.word	0x05000005


	//   ....[6]....
        /*0080*/ 	.word	0x05000005


	//   ....[7]....
        /*0084*/ 	.word	0x05000005


	//   ....[8]....
        /*0088*/ 	.word	0x05000013


	//   ....[9]....
        /*008c*/ 	.word	0x05000013


	//   ....[10]....
        /*0090*/ 	.word	0x05000013


	//   ....[11]....
        /*0094*/ 	.word	0x05000013


	//   ....[12]....
        /*0098*/ 	.word	0x05000015


	//   ....[13]....
        /*009c*/ 	.word	0x05000015


	//   ....[14]....
        /*00a0*/ 	.word	0x05000015


	//   ....[15]....
        /*00a4*/ 	.word	0x05000015


	//   ....[16]....
        /*00a8*/ 	.word	0x05000017


	//   ....[17]....
        /*00ac*/ 	.word	0x05000017


	//   ....[18]....
        /*00b0*/ 	.word	0x05000017


	//   ....[19]....
        /*00b4*/ 	.word	0x05000017


	//----- nvinfo : EIATTR_COOP_GROUP_INSTR_OFFSETS
	.align		4
.L_83:
        /*00b8*/ 	.byte	0x04, 0x28
        /*00ba*/ 	.short	(.L_85 - .L_84)


	//   ....[0]....
.L_84:
        /*00bc*/ 	.word	0x00000db0


	//   ....[1]....
        /*00c0*/ 	.word	0x00000df0


	//   ....[2]....
        /*00c4*/ 	.word	0x00000e20


	//   ....[3]....
        /*00c8*/ 	.word	0x00000e30


	//   ....[4]....
        /*00cc*/ 	.word	0x00000e60


	//   ....[5]....
        /*00d0*/ 	.word	0x00000e70


	//   ....[6]....
        /*00d4*/ 	.word	0x00000e80


	//   ....[7]....
        /*00d8*/ 	.word	0x00000e90


	//   ....[8]....
        /*00dc*/ 	.word	0x00000eb0


	//   ....[9]....
        /*00e0*/ 	.word	0x00000ed0


	//   ....[10]....
        /*00e4*/ 	.word	0x00000ee0


	//   ....[11]....
        /*00e8*/ 	.word	0x00000ef0


	//   ....[12]....
        /*00ec*/ 	.word	0x00000f10


	//   ....[13]....
        /*00f0*/ 	.word	0x00000f30


	//   ....[14]....
        /*00f4*/ 	.word	0x00000f40


	//   ....[15]....
        /*00f8*/ 	.word	0x00000f50


	//   ....[16]....
        /*00fc*/ 	.word	0x00000f70


	//   ....[17]....
        /*0100*/ 	.word	0x00000f90


	//   ....[18]....
        /*0104*/ 	.word	0x00000fa0


	//   ....[19]....
        /*0108*/ 	.word	0x00000fb0


	//----- nvinfo : EIATTR_VRC_CTA_INIT_COUNT
	.align		4
.L_85:
        /*010c*/ 	.byte	0x02, 0x4a
	.zero		1
	.zero		1


	//----- nvinfo : EIATTR_EXIT_INSTR_OFFSETS
	.align		4
        /*0110*/ 	.byte	0x04, 0x1c
        /*0112*/ 	.short	(.L_87 - .L_86)


	//   ....[0]....
.L_86:
        /*0114*/ 	.word	0x00000fc0


	//   ....[1]....
        /*0118*/ 	.word	0x00001050


	//----- nvinfo : EIATTR_CRS_STACK_SIZE
	.align		4
.L_87:
        /*011c*/ 	.byte	0x04, 0x1e
        /*011e*/ 	.short	(.L_89 - .L_88)
.L_88:
        /*0120*/ 	.word	0x00000000


	//----- nvinfo : EIATTR_CBANK_PARAM_SIZE
	.align		4
.L_89:
        /*0124*/ 	.byte	0x03, 0x19
        /*0126*/ 	.short	0x0028


	//----- nvinfo : EIATTR_PARAM_CBANK
	.align		4
        /*0128*/ 	.byte	0x04, 0x0a
        /*012a*/ 	.short	(.L_91 - .L_90)
	.align		4
.L_90:
        /*012c*/ 	.word	index@(.nv.constant0._Z30gs_dot_reduce_kernel_uu_and_uviPdS_S_S_)
        /*0130*/ 	.short	0x0380
        /*0132*/ 	.short	0x0028


	//----- nvinfo : EIATTR_SW_WAR
	.align		4
.L_91:
        /*0134*/ 	.byte	0x04, 0x36
        /*0136*/ 	.short	(.L_93 - .L_92)
.L_92:
        /*0138*/ 	.word	0x00000008
.L_93:


//--------------------- .nv.info._Z33gs_dot_reduce_kernel_combine_fraciPdS_S_ --------------------------
	.section	.nv.info._Z33gs_dot_reduce_kernel_combine_fraciPdS_S_,"",@"SHT_CUDA_INFO"
	.sectionflags	@""
	.align	4


	//----- nvinfo : EIATTR_CUDA_API_VERSION
	.align		4
        /*0000*/ 	.byte	0x04, 0x37
        /*0002*/ 	.short	(.L_95 - .L_94)
.L_94:
        /*0004*/ 	.word	0x00000082


	//----- nvinfo : EIATTR_KPARAM_INFO
	.align		4
.L_95:
        /*0008*/ 	.byte	0x04, 0x17
        /*000a*/ 	.short	(.L_97 - .L_96)
.L_96:
        /*000c*/ 	.word	0x00000000
        /*0010*/ 	.short	0x0003
        /*0012*/ 	.short	0x0018
        /*0014*/ 	.byte	0x00, 0xf5, 0x21, 0x00


	//----- nvinfo : EIATTR_KPARAM_INFO
	.align		4
.L_97:
        /*0018*/ 	.byte	0x04, 0x17
        /*001a*/ 	.short	(.L_99 - .L_98)
.L_98:
        /*001c*/ 	.word	0x00000000
        /*0020*/ 	.short	0x0002
        /*0022*/ 	.short	0x0010
        /*0024*/ 	.byte	0x00, 0xf5, 0x21, 0x00


	//----- nvinfo : EIATTR_KPARAM_INFO
	.align		4
.L_99:
        /*0028*/ 	.byte	0x04, 0x17
        /*002a*/ 	.short	(.L_101 - .L_100)
.L_100:
        /*002c*/ 	.word	0x00000000
        /*0030*/ 	.short	0x0001
        /*0032*/ 	.short	0x0008
        /*0034*/ 	.byte	0x00, 0xf5, 0x21, 0x00


	//----- nvinfo : EIATTR_KPARAM_INFO
	.align		4
.L_101:
        /*0038*/ 	.byte	0x04, 0x17
        /*003a*/ 	.short	(.L_103 - .L_102)
.L_102:
        /*003c*/ 	.word	0x00000000
        /*0040*/ 	.short	0x0000
        /*0042*/ 	.short	0x0000
        /*0044*/ 	.byte	0x00, 0xf0, 0x11, 0x00


	//----- nvinfo : EIATTR_SPARSE_MMA_MASK
	.align		4
.L_103:
        /*0048*/ 	.byte	0x03, 0x50
        /*004a*/ 	.short	0x0000


	//----- nvinfo : EIATTR_MAXREG_COUNT
	.align		4
        /*004c*/ 	.byte	0x03, 0x1b
        /*004e*/ 	.short	0x00ff


	//----- nvinfo : EIATTR_MERCURY_ISA_VERSION
	.align		4
        /*0050*/ 	.byte	0x03, 0x5f
        /*0052*/ 	.short	0x0101


	//----- nvinfo : EIATTR_COOP_GROUP_MASK_REGIDS
	.align		4
        /*0054*/ 	.byte	0x04, 0x29
        /*0056*/ 	.short	(.L_105 - .L_104)


	//   ....[0]....
.L_104:
        /*0058*/ 	.word	0xffffffff


	//   ....[1]....
        /*005c*/ 	.word	0xffffffff


	//   ....[2]....
        /*0060*/ 	.word	0xffffffff


	//   ....[3]....
        /*0064*/ 	.word	0xffffffff


	//   ....[4]....
        /*0068*/ 	.word	0x05000005


	//   ....[5]....
        /*006c*/ 	.word	0x05000005


	//   ....[6]....
        /*0070*/ 	.word	0x05000005


	//   ....[7]....
        /*0074*/ 	.word	0x05000005


	//   ....[8]....
        /*0078*/ 	.word	0x05000015


	//   ....[9]....
        /*007c*/ 	.word	0x05000015


	//   ....[10]....
        /*0080*/ 	.word	0x05000015


	//   ....[11]....
        /*0084*/ 	.word	0x05000015


	//   ....[12]....
        /*0088*/ 	.word	0x05000017


	//   ....[13]....
        /*008c*/ 	.word	0x05000017


	//   ....[14]....
        /*0090*/ 	.word	0x05000017


	//   ....[15]....
        /*0094*/ 	.word	0x05000017


	//   ....[16]....
        /*0098*/ 	.word	0x05000005


	//   ....[17]....
        /*009c*/ 	.word	0x05000005


	//   ....[18]....
        /*00a0*/ 	.word	0x05000005


	//   ....[19]....
        /*00a4*/ 	.word	0x05000005


	//----- nvinfo : EIATTR_COOP_GROUP_INSTR_OFFSETS
	.align		4
.L_105:
        /*00a8*/ 	.byte	0x04, 0x28
        /*00aa*/ 	.short	(.L_107 - .L_106)


	//   ....[0]....
.L_106:
        /*00ac*/ 	.word	0x00000dc0


	//   ....[1]....
        /*00b0*/ 	.word	0x00000e00


	//   ....[2]....
        /*00b4*/ 	.word	0x00000e20


	//   ....[3]....
        /*00b8*/ 	.word	0x00000e30


	//   ....[4]....
        /*00bc*/ 	.word	0x00000e50


	//   ....[5]....
        /*00c0*/ 	.word	0x00000e70


	//   ....[6]....
        /*00c4*/ 	.word	0x00000e80


	//   ....[7]....
        /*00c8*/ 	.word	0x00000e90


	//   ....[8]....
        /*00cc*/ 	.word	0x00000ec0


	//   ....[9]....
        /*00d0*/ 	.word	0x00000ee0


	//   ....[10]....
        /*00d4*/ 	.word	0x00000ef0


	//   ....[11]....
        /*00d8*/ 	.word	0x00000f00


	//   ....[12]....
        /*00dc*/ 	.word	0x00000f20


	//   ....[13]....
        /*00e0*/ 	.word	0x00000f40


	//   ....[14]....
        /*00e4*/ 	.word	0x00000f50


	//   ....[15]....
        /*00e8*/ 	.word	0x00000f60


	//   ....[16]....
        /*00ec*/ 	.word	0x00000f80


	//   ....[17]....
        /*00f0*/ 	.word	0x00000fa0


	//   ....[18]....
        /*00f4*/ 	.word	0x00000fb0


	//   ....[19]....
        /*00f8*/ 	.word	0x00000fc0


	//----- nvinfo : EIATTR_VRC_CTA_INIT_COUNT
	.align		4
.L_107:
        /*00fc*/ 	.byte	0x02, 0x4a
	.zero		1
	.zero		1


	//----- nvinfo : EIATTR_EXIT_INSTR_OFFSETS
	.align		4
        /*0100*/ 	.byte	0x04, 0x1c
        /*0102*/ 	.short	(.L_109 - .L_108)


	//   ....[0]....
.L_108:
        /*0104*/ 	.word	0x00000fe0


	//   ....[1]....
        /*0108*/ 	.word	0x000011b0


	//   ....[2]....
        /*010c*/ 	.word	0x000011f0


	//----- nvinfo : EIATTR_CRS_STACK_SIZE
	.align		4
.L_109:
        /*0110*/ 	.byte	0x04, 0x1e
        /*0112*/ 	.short	(.L_111 - .L_110)
.L_110:
        /*0114*/ 	.word	0x00000000


	//----- nvinfo : EIATTR_CBANK_PARAM_SIZE
	.align		4
.L_111:
        /*0118*/ 	.byte	0x03, 0x19
        /*011a*/ 	.short	0x0020


	//----- nvinfo : EIATTR_PARAM_CBANK
	.align		4
        /*011c*/ 	.byte	0x04, 0x0a
        /*011e*/ 	.short	(.L_113 - .L_112)
	.align		4
.L_112:
        /*0120*/ 	.word	index@(.nv.constant0._Z33gs_dot_reduce_kernel_combine_fraciPdS_S_)
        /*0124*/ 	.short	0x0380
        /*0126*/ 	.short	0x0020


	//----- nvinfo : EIATTR_SW_WAR
	.align		4
.L_113:
        /*0128*/ 	.byte	0x04, 0x36
        /*012a*/ 	.short	(.L_115 - .L_114)
.L_114:
        /*012c*/ 	.word	0x00000008
.L_115:


//--------------------- .nv.info._Z13gs_dot_kernelPdiiiiS_S_ --------------------------
	.section	.nv.info._Z13gs_dot_kernelPdiiiiS_S_,"",@"SHT_CUDA_INFO"
	.sectionflags	@""
	.align	4


	//----- nvinfo : EIATTR_CUDA_API_VERSION
	.align		4
        /*0000*/ 	.byte	0x04, 0x37
        /*0002*/ 	.short	(.L_117 - .L_116)
.L_116:
        /*0004*/ 	.word	0x00000082


	//----- nvinfo : EIATTR_KPARAM_INFO
	.align		4
.L_117:
        /*0008*/ 	.byte	0x04, 0x17
        /*000a*/ 	.short	(.L_119 - .L_118)
.L_118:
        /*000c*/ 	.word	0x00000000
        /*0010*/ 	.short	0x0006
        /*0012*/ 	.short	0x0020
        /*0014*/ 	.byte	0x00, 0xf5, 0x21, 0x00


	//----- nvinfo : EIATTR_KPARAM_INFO
	.align		4
.L_119:
        /*0018*/ 	.byte	0x04, 0x17
        /*001a*/ 	.short	(.L_121 - .L_120)
.L_120:
        /*001c*/ 	.word	0x00000000
        /*0020*/ 	.short	0x0005
        /*0022*/ 	.short	0x0018
        /*0024*/ 	.byte	0x00, 0xf5, 0x21, 0x00


	//----- nvinfo : EIATTR_KPARAM_INFO
	.align		4
.L_121:
        /*0028*/ 	.byte	0x04, 0x17
        /*002a*/ 	.short	(.L_123 - .L_122)
.L_122:
        /*002c*/ 	.word	0x00000000
        /*0030*/ 	.short	0x0004
        /*0032*/ 	.short	0x0014
        /*0034*/ 	.byte	0x00, 0xf0, 0x11, 0x00


	//----- nvinfo : EIATTR_KPARAM_INFO
	.align		4
.L_123:
        /*0038*/ 	.byte	0x04, 0x17
        /*003a*/ 	.short	(.L_125 - .L_124)
.L_124:
        /*003c*/ 	.word	0x00000000
        /*0040*/ 	.short	0x0003
        /*0042*/ 	.short	0x0010
        /*0044*/ 	.byte	0x00, 0xf0, 0x11, 0x00


	//----- nvinfo : EIATTR_KPARAM_INFO
	.align		4
.L_125:
        /*0048*/ 	.byte	0x04, 0x17
        /*004a*/ 	.short	(.L_127 - .L_126)
.L_126:
        /*004c*/ 	.word	0x00000000
        /*0050*/ 	.short	0x0002
        /*0052*/ 	.short	0x000c
        /*0054*/ 	.byte	0x00, 0xf0, 0x11, 0x00


	//----- nvinfo : EIATTR_KPARAM_INFO
	.align		4
.L_127:
        /*0058*/ 	.byte	0x04, 0x17
        /*005a*/ 	.short	(.L_129 - .L_128)
.L_128:
        /*005c*/ 	.word	0x00000000
        /*0060*/ 	.short	0x0001
        /*0062*/ 	.short	0x0008
        /*0064*/ 	.byte	0x00, 0xf0, 0x11, 0x00


	//----- nvinfo : EIATTR_KPARAM_INFO
	.align		4
.L_129:
        /*0068*/ 	.byte	0x04, 0x17
        /*006a*/ 	.short	(.L_131 - .L_130)
.L_130:
        /*006c*/ 	.word	0x00000000
        /*0070*/ 	.short	0x0000
        /*0072*/ 	.short	0x0000
        /*0074*/ 	.byte	0x00, 0xf5, 0x21, 0x00


	//----- nvinfo : EIATTR_SPARSE_MMA_MASK
	.align		4
.L_131:
        /*0078*/ 	.byte	0x03, 0x50
        /*007a*/ 	.short	0x0000


	//----- nvinfo : EIATTR_MAXREG_COUNT
	.align		4
        /*007c*/ 	.byte	0x03, 0x1b
        /*007e*/ 	.short	0x00ff


	//----- nvinfo : EIATTR_MERCURY_ISA_VERSION
	.align		4
        /*0080*/ 	.byte	0x03, 0x5f
        /*0082*/ 	.short	0x0101


	//----- nvinfo : EIATTR_COOP_GROUP_MASK_REGIDS
	.align		4
        /*0084*/ 	.byte	0x04, 0x29
        /*0086*/ 	.short	(.L_133 - .L_132)


	//   ....[0]....
.L_132:
        /*0088*/ 	.word	0xffffffff


	//   ....[1]....
        /*008c*/ 	.word	0xffffffff


	//   ....[2]....
        /*0090*/ 	.word	0xffffffff


	//   ....[3]....
        /*0094*/ 	.word	0xffffffff


	//   ....[4]....
        /*0098*/ 	.word	0x0500000f


	//   ....[5]....
        /*009c*/ 	.word	0x0500000f


	//   ....[6]....
        /*00a0*/ 	.word	0x0500000f


	//   ....[7]....
        /*00a4*/ 	.word	0x0500000f


	//   ....[8]....
        /*00a8*/ 	.word	0x05000011


	//   ....[9]....
        /*00ac*/ 	.word	0x05000011


	//   ....[10]....
        /*00b0*/ 	.word	0x05000011


	//   ....[11]....
        /*00b4*/ 	.word	0x05000011


	//   ....[12]....
        /*00b8*/ 	.word	0x05000013


	//   ....[13]....
        /*00bc*/ 	.word	0x05000013


	//   ....[14]....
        /*00c0*/ 	.word	0x05000013


	//   ....[15]....
        /*00c4*/ 	.word	0x05000013


	//   ....[16]....
        /*00c8*/ 	.word	0x0500000f


	//   ....[17]....
        /*00cc*/ 	.word	0x0500000f


	//   ....[18]....
        /*00d0*/ 	.word	0x0500000f


	//   ....[19]....
        /*00d4*/ 	.word	0x0500000f


	//----- nvinfo : EIATTR_COOP_GROUP_INSTR_OFFSETS
	.align		4
.L_133:
        /*00d8*/ 	.byte	0x04, 0x28
        /*00da*/ 	.short	(.L_135 - .L_134)


	//   ....[0]....
.L_134:
        /*00dc*/ 	.word	0x00001340


	//   ....[1]....
        /*00e0*/ 	.word	0x00001370


	//   ....[2]....
        /*00e4*/ 	.word	0x00001390


	//   ....[3]....
        /*00e8*/ 	.word	0x000013a0


	//   ....[4]....
        /*00ec*/ 	.word	0x000013e0


	//   ....[5]....
        /*00f0*/ 	.word	0x000013f0


	//   ....[6]....
        /*00f4*/ 	.word	0x00001400


	//   ....[7]....
        /*00f8*/ 	.word	0x00001420


	//   ....[8]....
        /*00fc*/ 	.word	0x00001460


	//   ....[9]....
        /*0100*/ 	.word	0x00001470


	//   ....[10]....
        /*0104*/ 	.word	0x00001480


	//   ....[11]....
        /*0108*/ 	.word	0x00001490


	//   ....[12]....
        /*010c*/ 	.word	0x000014b0


	//   ....[13]....
        /*0110*/ 	.word	0x000014d0


	//   ....[14]....
        /*0114*/ 	.word	0x000014e0


	//   ....[15]....
        /*0118*/ 	.word	0x000014f0


	//   ....[16]....
        /*011c*/ 	.word	0x00001510


	//   ....[17]....
        /*0120*/ 	.word	0x00001530


	//   ....[18]....
        /*0124*/ 	.word	0x00001540


	//   ....[19]....
        /*0128*/ 	.word	0x00001550


	//----- nvinfo : EIATTR_VRC_CTA_INIT_COUNT
	.align		4
.L_135:
        /*012c*/ 	.byte	0x02, 0x4a
	.zero		1
	.zero		1


	//----- nvinfo : EIATTR_EXIT_INSTR_OFFSETS
	.align		4
        /*0130*/ 	.byte	0x04, 0x1c
        /*0132*/ 	.short	(.L_137 - .L_136)


	//   ....[0]....
.L_136:
        /*0134*/ 	.word	0x00001560


	//   ....[1]....
        /*0138*/ 	.word	0x00001620


	//----- nvinfo : EIATTR_CRS_STACK_SIZE
	.align		4
.L_137:
        /*013c*/ 	.byte	0x04, 0x1e
        /*013e*/ 	.short	(.L_139 - .L_138)
.L_138:
        /*0140*/ 	.word	0x00000000


	//----- nvinfo : EIATTR_CBANK_PARAM_SIZE
	.align		4
.L_139:
        /*0144*/ 	.byte	0x03, 0x19
        /*0146*/ 	.short	0x0028


	//----- nvinfo : EIATTR_PARAM_CBANK
	.align		4
        /*0148*/ 	.byte	0x04, 0x0a
        /*014a*/ 	.short	(.L_141 - .L_140)
	.align		4
.L_140:
        /*014c*/ 	.word	index@(.nv.constant0._Z13gs_dot_kernelPdiiiiS_S_)
        /*0150*/ 	.short	0x0380
        /*0152*/ 	.short	0x0028


	//----- nvinfo : EIATTR_SW_WAR
	.align		4
.L_141:
        /*0154*/ 	.byte	0x04, 0x36
        /*0156*/ 	.short	(.L_143 - .L_142)
.L_142:
        /*0158*/ 	.word	0x00000008
.L_143:


//--------------------- .nv.callgraph             --------------------------
	.section	.nv.callgraph,"",@"SHT_CUDA_CALLGRAPH"
	.align	4
	.sectionentsize	8
	.align		4
        /*0000*/ 	.word	0x00000000
	.align		4
        /*0004*/ 	.word	0xffffffff
	.align		4
        /*0008*/ 	.word	0x00000000
	.align		4
        /*000c*/ 	.word	0xfffffffe
	.align		4
        /*0010*/ 	.word	0x00000000
	.align		4
        /*0014*/ 	.word	0xfffffffd
	.align		4
        /*0018*/ 	.word	0x00000000
	.align		4
        /*001c*/ 	.word	0xfffffffc


//--------------------- .text._Z32gs_subtract_projections_dot_fracPdiiPKd --------------------------
	.section	.text._Z32gs_subtract_projections_dot_fracPdiiPKd,"ax",@progbits
	.align	128
        .global         _Z32gs_subtract_projections_dot_fracPdiiPKd
        .type           _Z32gs_subtract_projections_dot_fracPdiiPKd,@function
        .size           _Z32gs_subtract_projections_dot_fracPdiiPKd,(.L_x_77 - _Z32gs_subtract_projections_dot_fracPdiiPKd)
        .other          _Z32gs_subtract_projections_dot_fracPdiiPKd,@"STO_CUDA_ENTRY STV_DEFAULT"
_Z32gs_subtract_projections_dot_fracPdiiPKd:
.text._Z32gs_subtract_projections_dot_fracPdiiPKd:
[----:B------:R-:W-:Y:S01]  /*0000*/  LDC R1, c[0x0][0x37c] ;  /* 0x0000df00ff017b82 */ /* 0x000fe20000000800 */
[----:B------:R-:W0:Y:S07]  /*0010*/  S2R R0, SR_TID.X ;  /* 0x0000000000007919 */ /* 0x000e2e0000002100 */
[----:B------:R-:W0:Y:S01]  /*0020*/  S2UR UR4, SR_CTAID.X ;  /* 0x00000000000479c3 */ /* 0x000e220000002500 */
[----:B------:R-:W1:Y:S07]  /*0030*/  LDCU UR5, c[0x0][0x388] ;  /* 0x00007100ff0577ac */ /* 0x000e6e0008000800 */
[----:B------:R-:W0:Y:S01]  /*0040*/  LDC R19, c[0x0][0x360] ;  /* 0x0000d800ff137b82 */ /* 0x000e220000000800 */
[----:B-1----:R-:W-:Y:S01]  /*0050*/  MOV R23, UR5 ;  /* 0x0000000500177c02 */ /* 0x002fe20008000f00 */
[----:B0-----:R-:W-:-:S05]  /*0060*/  IMAD R19, R19, UR4, R0 ;  /* 0x0000000413137c24 */ /* 0x001fca000f8e0200 */
[----:B------:R-:W-:-:S13]  /*0070*/  ISETP.GE.AND P0, PT, R19, R23, PT ;  /* 0x000000171300720c */ /* 0x000fda0003f06270 */
[----:B------:R-:W-:Y:S05]  /*0080*/  @P0 EXIT ;  /* 0x000000000000094d */ /* 0x000fea0003800000 */
[----:B------:R-:W0:Y:S01]  /*0090*/  LDCU UR4, c[0x0][0x38c] ;  /* 0x00007180ff0477ac */ /* 0x000e220008000800 */
[----:B------:R-:W-:Y:S01]  /*00a0*/  CS2R R2, SRZ ;  /* 0x0000000000027805 */ /* 0x000fe2000001ff00 */
[----:B------:R-:W1:Y:S01]  /*00b0*/  LDCU.64 UR10, c[0x0][0x358] ;  /* 0x00006b00ff0a77ac */ /* 0x000e620008000a00 */
[----:B0-----:R-:W-:-:S09]  /*00c0*/  UISETP.GE.AND UP0, UPT, UR4, 0x1, UPT ;  /* 0x000000010400788c */ /* 0x001fd2000bf06270 */
[----:B-1----:R-:W-:Y:S05]  /*00d0*/  BRA.U !UP0, `(.L_x_0) ;  /* 0x00000009083c7547 */ /* 0x002fea000b800000 */
[----:B------:R-:W0:Y:S01]  /*00e0*/  LDC.64 R6, c[0x0][0x380] ;  /* 0x0000e000ff067b82 */ /* 0x000e220000000a00 */
[----:B------:R-:W-:Y:S01]  /*00f0*/  UISETP.GE.U32.AND UP1, UPT, UR4, 0x8, UPT ;  /* 0x000000080400788c */ /* 0x000fe2000bf26070 */
[----:B------:R-:W-:Y:S01]  /*0100*/  HFMA2 R0, -RZ, RZ, 0, 0 ;  /* 0x00000000ff007431 */ /* 0x000fe200000001ff */
[----:B------:R-:W-:Y:S01]  /*0110*/  ULOP3.LUT UR8, UR4, 0x7, URZ, 0xc0, !UPT ;  /* 0x0000000704087892 */ /* 0x000fe2000f8ec0ff */
[----:B------:R-:W-:-:S03]  /*0120*/  CS2R R2, SRZ ;  /* 0x0000000000027805 */ /* 0x000fc6000001ff00 */
[----:B------:R-:W-:-:S03]  /*0130*/  UISETP.NE.AND UP0, UPT, UR8, URZ, UPT ;  /* 0x000000ff0800728c */ /* 0x000fc6000bf05270 */
[----:B------:R-:W-:Y:S08]  /*0140*/  BRA.U !UP1, `(.L_x_1) ;  /* 0x00000005092c7547 */ /* 0x000ff0000b800000 */
[----:B------:R-:W1:Y:S01]  /*0150*/  LDCU.64 UR6, c[0x0][0x390] ;  /* 0x00007200ff0677ac */ /* 0x000e620008000a00 */
[----:B------:R-:W2:Y:S01]  /*0160*/  LDC R21, c[0x0][0x388] ;  /* 0x0000e200ff157b82 */ /* 0x000ea20000000800 */
[----:B------:R-:W-:Y:S01]  /*0170*/  IMAD.WIDE R8, R19, 0x8, RZ ;  /* 0x0000000813087825 */ /* 0x000fe200078e02ff */
[----:B------:R-:W-:Y:S01]  /*0180*/  CS2R R2, SRZ ;  /* 0x0000000000027805 */ /* 0x000fe2000001ff00 */
[----:B------:R-:W-:Y:S02]  /*0190*/  ULOP3.LUT UR4, UR4, 0x7ffffff8, URZ, 0xc0, !UPT ;  /* 0x7ffffff804047892 */ /* 0x000fe4000f8ec0ff */
[----:B------:R-:W-:-:S04]  /*01a0*/  IMAD.WIDE R10, R23, 0x10, R8 ;  /* 0x00000010170a7825 */ /* 0x000fc800078e0208 */
[----:B------:R-:W-:Y:S01]  /*01b0*/  MOV R0, UR4 ;  /* 0x0000000400007c02 */ /* 0x000fe20008000f00 */
[----:B------:R-:W-:-:S04]  /*01c0*/  IMAD.WIDE R12, R23, 0x18, R8 ;  /* 0x00000018170c7825 */ /* 0x000fc800078e0208 */
[----:B------:R-:W-:Y:S01]  /*01d0*/  IMAD.WIDE R14, R23, 0x20, R8 ;  /* 0x00000020170e7825 */ /* 0x000fe200078e0208 */
[----:B-1----:R-:W-:-:S03]  /*01e0*/  UIADD3 UR5, UP1, UPT, UR6, 0x20, URZ ;  /* 0x0000002006057890 */ /* 0x002fc6000ff3e0ff */
[----:B------:R-:W-:Y:S01]  /*01f0*/  IMAD.WIDE R16, R23, 0x28, R8 ;  /* 0x0000002817107825 */ /* 0x000fe200078e0208 */
[----:B------:R-:W-:Y:S02]  /*0200*/  UIADD3.X UR6, UPT, UPT, URZ, UR7, URZ, UP1, !UPT ;  /* 0x00000007ff067290 */ /* 0x000fe40008ffe4ff */
[----:B------:R-:W-:Y:S01]  /*0210*/  MOV R4, UR5 ;  /* 0x0000000500047c02 */ /* 0x000fe20008000f00 */
[----:B------:R-:W-:-:S03]  /*0220*/  UIADD3 UR7, UPT, UPT, -UR4, URZ, URZ ;  /* 0x000000ff04077290 */ /* 0x000fc6000fffe1ff */
[----:B------:R-:W-:-:S09]  /*0230*/  MOV R5, UR6 ;  /* 0x0000000600057c02 */ /* 0x000fd20008000f00 */
.L_x_2:
[----:B------:R-:W3:Y:S04]  /*0240*/  LDG.E.64.CONSTANT R24, desc[UR10][R4.64+-0x20] ;  /* 0xffffe00a04187981 */ /* 0x000ee8000c1e9b00 */
[----:B------:R-:W4:Y:S01]  /*0250*/  LDG.E.64.CONSTANT R22, desc[UR10][R4.64+-0x18] ;  /* 0xffffe80a04167981 */ /* 0x000f22000c1e9b00 */
[----:B---3--:R-:W-:-:S14]  /*0260*/  DSETP.NEU.AND P0, PT, R24, RZ, PT ;  /* 0x000000ff1800722a */ /* 0x008fdc0003f0d000 */
[----:B0-----:R-:W-:-:S04]  /*0270*/  @P0 IADD3 R28, P1, PT, R8, R6, RZ ;  /* 0x00000006081c0210 */ /* 0x001fc80007f3e0ff */
[----:B------:R-:W-:-:S05]  /*0280*/  @P0 IADD3.X R29, PT, PT, R9, R7, RZ, P1, !PT ;  /* 0x00000007091d0210 */ /* 0x000fca0000ffe4ff */
[----:B------:R-:W3:Y:S01]  /*0290*/  @P0 LDG.E.64 R26, desc[UR10][R28.64] ;  /* 0x0000000a1c1a0981 */ /* 0x000ee2000c1e1b00 */
[----:B----4-:R-:W-:Y:S02]  /*02a0*/  DSETP.NEU.AND P1, PT, R22, RZ, PT ;  /* 0x000000ff1600722a */ /* 0x010fe40003f2d000 */
[----:B---3--:R-:W-:-:S12]  /*02b0*/  @P0 DFMA R2, R24, R26, R2 ;  /* 0x0000001a1802022b */ /* 0x008fd80000000002 */
[----:B--2---:R-:W-:Y:S01]  /*02c0*/  @P1 IMAD.WIDE R26, R21, 0x8, R8 ;  /* 0x00000008151a1825 */ /* 0x004fe200078e0208 */
[----:B------:R-:W2:Y:S02]  /*02d0*/  LDG.E.64.CONSTANT R24, desc[UR10][R4.64+-0x10] ;  /* 0xfffff00a04187981 */ /* 0x000ea4000c1e9b00 */
[----:B------:R-:W-:-:S04]  /*02e0*/  @P1 IADD3 R26, P0, PT, R26, R6, RZ ;  /* 0x000000061a1a1210 */ /* 0x000fc80007f1e0ff */
[----:B------:R-:W-:-:S06]  /*02f0*/  @P1 IADD3.X R27, PT, PT, R27, R7, RZ, P0, !PT ;  /* 0x000000071b1b1210 */ /* 0x000fcc00007fe4ff */
[----:B------:R-:W3:Y:S01]  /*0300*/  @P1 LDG.E.64 R26, desc[UR10][R26.64] ;  /* 0x0000000a1a1a1981 */ /* 0x000ee2000c1e1b00 */
[----:B--2---:R-:W-:Y:S02]  /*0310*/  DSETP.NEU.AND P0, PT, R24, RZ, PT ;  /* 0x000000ff1800722a */ /* 0x004fe40003f0d000 */
[----:B---3--:R-:W-:-:S12]  /*0320*/  @P1 DFMA R2, R22, R26, R2 ;  /* 0x0000001a1602122b */ /* 0x008fd80000000002 */
[----:B------:R-:W-:Y:S01]  /*0330*/  @P0 IADD3 R28, P1, PT, R10, R6, RZ ;  /* 0x000000060a1c0210 */ /* 0x000fe20007f3e0ff */
[----:B------:R-:W2:Y:S03]  /*0340*/  LDG.E.64.CONSTANT R22, desc[UR10][R4.64+-0x8] ;  /* 0xfffff80a04167981 */ /* 0x000ea6000c1e9b00 */
[----:B------:R-:W-:-:S05]  /*0350*/  @P0 IADD3.X R29, PT, PT, R11, R7, RZ, P1, !PT ;  /* 0x000000070b1d0210 */ /* 0x000fca0000ffe4ff */
[----:B------:R-:W3:Y:S01]  /*0360*/  @P0 LDG.E.64 R26, desc[UR10][R28.64] ;  /* 0x0000000a1c1a0981 */ /* 0x000ee2000c1e1b00 */
[----:B--2---:R-:W-:Y:S02]  /*0370*/  DSETP.NEU.AND P1, PT, R22, RZ, PT ;  /* 0x000000ff1600722a */ /* 0x004fe40003f2d000 */
[----:B---3--:R-:W-:Y:S01]  /*0380*/  @P0 DFMA R2, R24, R26, R2 ;  /* 0x0000001a1802022b */ /* 0x008fe20000000002 */
[----:B------:R-:W2:Y:S11]  /*0390*/  LDG.E.64.CONSTANT R24, desc[UR10][R4.64] ;  /* 0x0000000a04187981 */ /* 0x000eb6000c1e9b00 */
[----:B------:R-:W-:-:S04]  /*03a0*/  @P1 IADD3 R26, P0, PT, R12, R6, RZ ;  /* 0x000000060c1a1210 */ /* 0x000fc80007f1e0ff */
[----:B------:R-:W-:-:S06]  /*03b0*/  @P1 IADD3.X R27, PT, PT, R13, R7, RZ, P0, !PT ;  /* 0x000000070d1b1210 */ /* 0x000fcc00007fe4ff */
[----:B------:R-:W3:Y:S01]  /*03c0*/  @P1 LDG.E.64 R26, desc[UR10][R26.64] ;  /* 0x0000000a1a1a1981 */ /* 0x000ee2000c1e1b00 */
[----:B--2---:R-:W-:Y:S02]  /*03d0*/  DSETP.NEU.AND P0, PT, R24, RZ, PT ;  /* 0x000000ff1800722a */ /* 0x004fe40003f0d000 */
[----:B---3--:R-:W-:-:S12]  /*03e0*/  @P1 DFMA R2, R22, R26, R2 ;  /* 0x0000001a1602122b */ /* 0x008fd80000000002 */
[----:B------:R-:W-:Y:S01]  /*03f0*/  @P0 IADD3 R22, P1, PT, R14, R6, RZ ;  /* 0x000000060e160210 */ /* 0x000fe20007f3e0ff */
[----:B------:R-:W2:Y:S03]  /*0400*/  LDG.E.64.CONSTANT R26, desc[UR10][R4.64+0x8] ;  /* 0x0000080a041a7981 */ /* 0x000ea6000c1e9b00 */
[----:B------:R-:W-:-:S06]  /*0410*/  @P0 IADD3.X R23, PT, PT, R15, R7, RZ, P1, !PT ;  /* 0x000000070f170210 */ /* 0x000fcc0000ffe4ff */
[----:B------:R-:W3:Y:S01]  /*0420*/  @P0 LDG.E.64 R22, desc[UR10][R22.64] ;  /* 0x0000000a16160981 */ /* 0x000ee2000c1e1b00 */
[----:B--2---:R-:W-:Y:S02]  /*0430*/  DSETP.NEU.AND P1, PT, R26, RZ, PT ;  /* 0x000000ff1a00722a */ /* 0x004fe40003f2d000 */
[----:B---3--:R-:W-:Y:S01]  /*0440*/  @P0 DFMA R2, R24, R22, R2 ;  /* 0x000000161802022b */ /* 0x008fe20000000002 */
[----:B------:R-:W2:Y:S11]  /*0450*/  LDG.E.64.CONSTANT R22, desc[UR10][R4.64+0x10] ;  /* 0x0000100a04167981 */ /* 0x000eb6000c1e9b00 */
[----:B------:R-:W-:-:S04]  /*0460*/  @P1 IADD3 R28, P0, PT, R16, R6, RZ ;  /* 0x00000006101c1210 */ /* 0x000fc80007f1e0ff */
[----:B------:R-:W-:-:S05]  /*0470*/  @P1 IADD3.X R29, PT, PT, R17, R7, RZ, P0, !PT ;  /* 0x00000007111d1210 */ /* 0x000fca00007fe4ff */
[----:B------:R-:W3:Y:S01]  /*0480*/  @P1 LDG.E.64 R24, desc[UR10][R28.64] ;  /* 0x0000000a1c181981 */ /* 0x000ee2000c1e1b00 */
[----:B--2---:R-:W-:Y:S02]  /*0490*/  DSETP.NEU.AND P0, PT, R22, RZ, PT ;  /* 0x000000ff1600722a */ /* 0x004fe40003f0d000 */
[----:B---3--:R-:W-:-:S12]  /*04a0*/  @P1 DFMA R2, R26, R24, R2 ;  /* 0x000000181a02122b */ /* 0x008fd80000000002 */
[----:B------:R-:W0:Y:S01]  /*04b0*/  @P0 LDC R27, c[0x0][0x388] ;  /* 0x0000e200ff1b0b82 */ /* 0x000e220000000800 */
[----:B------:R-:W2:Y:S01]  /*04c0*/  LDG.E.64.CONSTANT R24, desc[UR10][R4.64+0x18] ;  /* 0x0000180a04187981 */ /* 0x000ea2000c1e9b00 */
[----:B0-----:R-:W-:-:S03]  /*04d0*/  @P0 IMAD.WIDE R26, R27, 0x30, R8 ;  /* 0x000000301b1a0825 */ /* 0x001fc600078e0208 */
[----:B------:R-:W-:-:S04]  /*04e0*/  @P0 IADD3 R26, P1, PT, R26, R6, RZ ;  /* 0x000000061a1a0210 */ /* 0x000fc80007f3e0ff */
[----:B------:R-:W-:-:S06]  /*04f0*/  @P0 IADD3.X R27, PT, PT, R27, R7, RZ, P1, !PT ;  /* 0x000000071b1b0210 */ /* 0x000fcc0000ffe4ff */
[----:B------:R-:W3:Y:S01]  /*0500*/  @P0 LDG.E.64 R26, desc[UR10][R26.64] ;  /* 0x0000000a1a1a0981 */ /* 0x000ee2000c1e1b00 */
[----:B--2---:R-:W-:-:S14]  /*0510*/  DSETP.NEU.AND P1, PT, R24, RZ, PT ;  /* 0x000000ff1800722a */ /* 0x004fdc0003f2d000 */
[----:B------:R-:W0:Y:S01]  /*0520*/  @P1 LDC R18, c[0x0][0x388] ;  /* 0x0000e200ff121b82 */ /* 0x000e220000000800 */
[----:B---3--:R-:W-:Y:S01]  /*0530*/  @P0 DFMA R2, R22, R26, R2 ;  /* 0x0000001a1602022b */ /* 0x008fe20000000002 */
[----:B0-----:R-:W-:-:S03]  /*0540*/  @P1 IMAD.WIDE R22, R18, 0x38, R8 ;  /* 0x0000003812161825 */ /* 0x001fc600078e0208 */
[----:B------:R-:W-:-:S04]  /*0550*/  @P1 IADD3 R28, P0, PT, R22, R6, RZ ;  /* 0x00000006161c1210 */ /* 0x000fc80007f1e0ff */
[----:B------:R-:W-:-:S05]  /*0560*/  @P1 IADD3.X R29, PT, PT, R23, R7, RZ, P0, !PT ;  /* 0x00000007171d1210 */ /* 0x000fca00007fe4ff */
[----:B------:R-:W2:Y:S01]  /*0570*/  @P1 LDG.E.64 R22, desc[UR10][R28.64] ;  /* 0x0000000a1c161981 */ /* 0x000ea2000c1e1b00 */
[----:B------:R-:W-:-:S04]  /*0580*/  UIADD3 UR7, UPT, UPT, UR7, 0x8, URZ ;  /* 0x0000000807077890 */ /* 0x000fc8000fffe0ff */
[----:B------:R-:W-:Y:S01]  /*0590*/  UISETP.NE.AND UP1, UPT, UR7, URZ, UPT ;  /* 0x000000ff0700728c */ /* 0x000fe2000bf25270 */
[----:B------:R-:W-:-:S04]  /*05a0*/  IADD3 R4, P0, PT, R4, 0x40, RZ ;  /* 0x0000004004047810 */ /* 0x000fc80007f1e0ff */
[----:B------:R-:W-:Y:S01]  /*05b0*/  IADD3.X R5, PT, PT, RZ, R5, RZ, P0, !PT ;  /* 0x00000005ff057210 */ /* 0x000fe200007fe4ff */
[----:B--2---:R-:W-:Y:S01]  /*05c0*/  @P1 DFMA R2, R24, R22, R2 ;  /* 0x000000161802122b */ /* 0x004fe20000000002 */
[----:B------:R-:W-:-:S05]  /*05d0*/  MOV R23, R21 ;  /* 0x0000001500177202 */ /* 0x000fca0000000f00 */
[----:B------:R-:W-:Y:S01]  /*05e0*/  IMAD.WIDE R6, R23, 0x40, R6 ;  /* 0x0000004017067825 */ /* 0x000fe200078e0206 */
[----:B------:R-:W-:Y:S06]  /*05f0*/  BRA.U UP1, `(.L_x_2) ;  /* 0xfffffffd01107547 */ /* 0x000fec000b83ffff */
.L_x_1:
[----:B------:R-:W-:Y:S05]  /*0600*/  BRA.U !UP0, `(.L_x_0) ;  /* 0x0000000108f07547 */ /* 0x000fea000b800000 */
[----:B------:R-:W1:Y:S01]  /*0610*/  LDCU UR4, c[0x0][0x38c] ;  /* 0x00007180ff0477ac */ /* 0x000e620008000800 */
[----:B------:R-:W-:Y:S02]  /*0620*/  UISETP.GE.U32.AND UP0, UPT, UR8, 0x4, UPT ;  /* 0x000000040800788c */ /* 0x000fe4000bf06070 */
[----:B-1----:R-:W-:-:S04]  /*0630*/  ULOP3.LUT UR5, UR4, 0x3, URZ, 0xc0, !UPT ;  /* 0x0000000304057892 */ /* 0x002fc8000f8ec0ff */
[----:B------:R-:W-:-:S03]  /*0640*/  UISETP.NE.AND UP1, UPT, UR5, URZ, UPT ;  /* 0x000000ff0500728c */ /* 0x000fc6000bf25270 */
[----:B------:R-:W-:Y:S08]  /*0650*/  BRA.U !UP0, `(.L_x_3) ;  /* 0x00000001086c7547 */ /* 0x000ff0000b800000 */
[----:B------:R-:W1:Y:S02]  /*0660*/  LDC.64 R4, c[0x0][0x390] ;  /* 0x0000e400ff047b82 */ /* 0x000e640000000a00 */
[----:B-1----:R-:W-:-:S05]  /*0670*/  IMAD.WIDE.U32 R14, R0, 0x8, R4 ;  /* 0x00000008000e7825 */ /* 0x002fca00078e0004 */
[----:B------:R-:W2:Y:S04]  /*0680*/  LDG.E.64.CONSTANT R10, desc[UR10][R14.64] ;  /* 0x0000000a0e0a7981 */ /* 0x000ea8000c1e9b00 */
[----:B------:R-:W3:Y:S04]  /*0690*/  LDG.E.64.CONSTANT R12, desc[UR10][R14.64+0x8] ;  /* 0x0000080a0e0c7981 */ /* 0x000ee8000c1e9b00 */
[----:B------:R-:W4:Y:S04]  /*06a0*/  LDG.E.64.CONSTANT R8, desc[UR10][R14.64+0x10] ;  /* 0x0000100a0e087981 */ /* 0x000f28000c1e9b00 */
[----:B------:R1:W5:Y:S01]  /*06b0*/  LDG.E.64.CONSTANT R4, desc[UR10][R14.64+0x18] ;  /* 0x0000180a0e047981 */ /* 0x000362000c1e9b00 */
[----:B0-----:R-:W-:-:S04]  /*06c0*/  IMAD.WIDE R24, R23, 0x8, R6 ;  /* 0x0000000817187825 */ /* 0x001fc800078e0206 */
[----:B------:R-:W-:-:S04]  /*06d0*/  IMAD.WIDE R26, R23, 0x8, R24 ;  /* 0x00000008171a7825 */ /* 0x000fc800078e0218 */
[----:B-1----:R-:W-:Y:S01]  /*06e0*/  IMAD.WIDE R14, R23, 0x8, R26 ;  /* 0x00000008170e7825 */ /* 0x002fe200078e021a */
[----:B--2---:R-:W-:Y:S02]  /*06f0*/  DSETP.NEU.AND P0, PT, R10, RZ, PT ;  /* 0x000000ff0a00722a */ /* 0x004fe40003f0d000 */
[----:B---3--:R-:W-:Y:S02]  /*0700*/  DSETP.NEU.AND P1, PT, R12, RZ, PT ;  /* 0x000000ff0c00722a */ /* 0x008fe40003f2d000 */
[----:B----4-:R-:W-:-:S10]  /*0710*/  DSETP.NEU.AND P2, PT, R8, RZ, PT ;  /* 0x000000ff0800722a */ /* 0x010fd40003f4d000 */
[----:B------:R-:W-:Y:S01]  /*0720*/  @P0 IMAD.WIDE R20, R19, 0x8, R6 ;  /* 0x0000000813140825 */ /* 0x000fe200078e0206 */
[----:B-----5:R-:W-:-:S04]  /*0730*/  DSETP.NEU.AND P3, PT, R4, RZ, PT ;  /* 0x000000ff0400722a */ /* 0x020fc80003f6d000 */
[----:B------:R-:W2:Y:S01]  /*0740*/  @P0 LDG.E.64 R6, desc[UR10][R20.64] ;  /* 0x0000000a14060981 */ /* 0x000ea2000c1e1b00 */
[----:B------:R-:W-:-:S04]  /*0750*/  @P1 IMAD.WIDE R16, R19, 0x8, R24 ;  /* 0x0000000813101825 */ /* 0x000fc800078e0218 */
[C---:B------:R-:W-:Y:S02]  /*0760*/  @P2 IMAD.WIDE R24, R19.reuse, 0x8, R26 ;  /* 0x0000000813182825 */ /* 0x040fe400078e021a */
[----:B------:R-:W3:Y:S04]  /*0770*/  @P1 LDG.E.64 R16, desc[UR10][R16.64] ;  /* 0x0000000a10101981 */ /* 0x000ee8000c1e1b00 */
[----:B------:R-:W4:Y:S01]  /*0780*/  @P2 LDG.E.64 R24, desc[UR10][R24.64] ;  /* 0x0000000a18182981 */ /* 0x000f22000c1e1b00 */
[----:B------:R-:W-:-:S06]  /*0790*/  @P3 IMAD.WIDE R26, R19, 0x8, R14 ;  /* 0x00000008131a3825 */ /* 0x000fcc00078e020e */
[----:B------:R-:W5:Y:S01]  /*07a0*/  @P3 LDG.E.64 R26, desc[UR10][R26.64] ;  /* 0x0000000a1a1a3981 */ /* 0x000f62000c1e1b00 */
[----:B------:R-:W-:Y:S01]  /*07b0*/  IADD3 R0, PT, PT, R0, 0x4, RZ ;  /* 0x0000000400007810 */ /* 0x000fe20007ffe0ff */
[----:B--2---:R-:W-:Y:S01]  /*07c0*/  @P0 DFMA R2, R10, R6, R2 ;  /* 0x000000060a02022b */ /* 0x004fe20000000002 */
[----:B------:R-:W-:-:S07]  /*07d0*/  IMAD.WIDE R6, R23, 0x8, R14 ;  /* 0x0000000817067825 */ /* 0x000fce00078e020e */
[----:B---3--:R-:W-:-:S08]  /*07e0*/  @P1 DFMA R2, R12, R16, R2 ;  /* 0x000000100c02122b */ /* 0x008fd00000000002 */
[----:B----4-:R-:W-:-:S08]  /*07f0*/  @P2 DFMA R2, R8, R24, R2 ;  /* 0x000000180802222b */ /* 0x010fd00000000002 */
[----:B-----5:R-:W-:-:S11]  /*0800*/  @P3 DFMA R2, R4, R26, R2 ;  /* 0x0000001a0402322b */ /* 0x020fd60000000002 */
.L_x_3:
[----:B------:R-:W-:Y:S05]  /*0810*/  BRA.U !UP1, `(.L_x_0) ;  /* 0x00000001096c7547 */ /* 0x000fea000b800000 */
[----:B------:R-:W-:Y:S02]  /*0820*/  UISETP.NE.AND UP0, UPT, UR5, 0x1, UPT ;  /* 0x000000010500788c */ /* 0x000fe4000bf05270 */
[----:B------:R-:W-:-:S04]  /*0830*/  ULOP3.LUT UR4, UR4, 0x1, URZ, 0xc0, !UPT ;  /* 0x0000000104047892 */ /* 0x000fc8000f8ec0ff */
[----:B------:R-:W-:-:S03]  /*0840*/  UISETP.NE.U32.AND UP1, UPT, UR4, 0x1, UPT ;  /* 0x000000010400788c */ /* 0x000fc6000bf25070 */
[----:B------:R-:W-:Y:S08]  /*0850*/  BRA.U !UP0, `(.L_x_4) ;  /* 0x00000001083c7547 */ /* 0x000ff0000b800000 */
[----:B------:R-:W1:Y:S02]  /*0860*/  LDC.64 R4, c[0x0][0x390] ;  /* 0x0000e400ff047b82 */ /* 0x000e640000000a00 */
[----:B-1----:R-:W-:-:S05]  /*0870*/  IMAD.WIDE.U32 R12, R0, 0x8, R4 ;  /* 0x00000008000c7825 */ /* 0x002fca00078e0004 */
[----:B------:R-:W2:Y:S04]  /*0880*/  LDG.E.64.CONSTANT R8, desc[UR10][R12.64] ;  /* 0x0000000a0c087981 */ /* 0x000ea8000c1e9b00 */
[----:B------:R-:W3:Y:S01]  /*0890*/  LDG.E.64.CONSTANT R10, desc[UR10][R12.64+0x8] ;  /* 0x0000080a0c0a7981 */ /* 0x000ee2000c1e9b00 */
[----:B--2---:R-:W-:Y:S02]  /*08a0*/  DSETP.NEU.AND P0, PT, R8, RZ, PT ;  /* 0x000000ff0800722a */ /* 0x004fe40003f0d000 */
[----:B---3--:R-:W-:-:S12]  /*08b0*/  DSETP.NEU.AND P1, PT, R10, RZ, PT ;  /* 0x000000ff0a00722a */ /* 0x008fd80003f2d000 */
[----:B0-----:R-:W-:-:S04]  /*08c0*/  @P0 IMAD.WIDE R14, R19, 0x8, R6 ;  /* 0x00000008130e0825 */ /* 0x001fc800078e0206 */
[----:B------:R-:W-:Y:S02]  /*08d0*/  IMAD.WIDE R6, R23, 0x8, R6 ;  /* 0x0000000817067825 */ /* 0x000fe400078e0206 */
[----:B------:R-:W2:Y:S02]  /*08e0*/  @P0 LDG.E.64 R14, desc[UR10][R14.64] ;  /* 0x0000000a0e0e0981 */ /* 0x000ea4000c1e1b00 */
[----:B------:R-:W-:-:S06]  /*08f0*/  @P1 IMAD.WIDE R4, R19, 0x8, R6 ;  /* 0x0000000813041825 */ /* 0x000fcc00078e0206 */
[----:B------:R-:W3:Y:S01]  /*0900*/  @P1 LDG.E.64 R4, desc[UR10][R4.64] ;  /* 0x0000000a04041981 */ /* 0x000ee2000c1e1b00 */
[----:B------:R-:W-:Y:S01]  /*0910*/  IADD3 R0, PT, PT, R0, 0x2, RZ ;  /* 0x0000000200007810 */ /* 0x000fe20007ffe0ff */
[----:B------:R-:W-:Y:S01]  /*0920*/  IMAD.WIDE R6, R23, 0x8, R6 ;  /* 0x0000000817067825 */ /* 0x000fe200078e0206 */
[----:B--2---:R-:W-:-:S08]  /*0930*/  @P0 DFMA R2, R14, R8, R2 ;  /* 0x000000080e02022b */ /* 0x004fd00000000002 */
[----:B---3--:R-:W-:-:S11]  /*0940*/  @P1 DFMA R2, R10, R4, R2 ;  /* 0x000000040a02122b */ /* 0x008fd60000000002 */
.L_x_4:
[----:B------:R-:W-:Y:S05]  /*0950*/  BRA.U UP1, `(.L_x_0) ;  /* 0x00000001011c7547 */ /* 0x000fea000b800000 */
[----:B------:R-:W1:Y:S02]  /*0960*/  LDC.64 R4, c[0x0][0x390] ;  /* 0x0000e400ff047b82 */ /* 0x000e640000000a00 */
[----:B-1----:R-:W-:-:S06]  /*0970*/  IMAD.WIDE.U32 R4, R0, 0x8, R4 ;  /* 0x0000000800047825 */ /* 0x002fcc00078e0004 */
[----:B------:R-:W2:Y:S02]  /*0980*/  LDG.E.64.CONSTANT R4, desc[UR10][R4.64] ;  /* 0x0000000a04047981 */ /* 0x000ea4000c1e9b00 */
[----:B--2---:R-:W-:-:S14]  /*0990*/  DSETP.NEU.AND P0, PT, R4, RZ, PT ;  /* 0x000000ff0400722a */ /* 0x004fdc0003f0d000 */
[----:B0-----:R-:W-:-:S06]  /*09a0*/  @P0 IMAD.WIDE R6, R19, 0x8, R6 ;  /* 0x0000000813060825 */ /* 0x001fcc00078e0206 */
[----:B------:R-:W2:Y:S02]  /*09b0*/  @P0 LDG.E.64 R6, desc[UR10][R6.64] ;  /* 0x0000000a06060981 */ /* 0x000ea4000c1e1b00 */
[----:B--2---:R-:W-:-:S11]  /*09c0*/  @P0 DFMA R2, R4, R6, R2 ;  /* 0x000000060402022b */ /* 0x004fd60000000002 */
.L_x_0:
[----:B------:R-:W1:Y:S01]  /*09d0*/  LDC.64 R4, c[0x0][0x380] ;  /* 0x0000e000ff047b82 */ /* 0x000e620000000a00 */
[----:B------:R-:W2:Y:S02]  /*09e0*/  LDCU UR4, c[0x0][0x38c] ;  /* 0x00007180ff0477ac */ /* 0x000ea40008000800 */
[----:B--2---:R-:W-:-:S04]  /*09f0*/  IMAD R19, R23, UR4, R19 ;  /* 0x0000000417137c24 */ /* 0x004fc8000f8e0213 */
[----:B-1----:R-:W-:-:S05]  /*0a00*/  IMAD.WIDE R4, R19, 0x8, R4 ;  /* 0x0000000813047825 */ /* 0x002fca00078e0204 */
[----:B0-----:R-:W2:Y:S02]  /*0a10*/  LDG.E.64 R6, desc[UR10][R4.64] ;  /* 0x0000000a04067981 */ /* 0x001ea4000c1e1b00 */
[----:B--2---:R-:W-:-:S07]  /*0a20*/  DADD R6, R6, -R2 ;  /* 0x0000000006067229 */ /* 0x004fce0000000802 */
[----:B------:R-:W-:Y:S01]  /*0a30*/  STG.E.64 desc[UR10][R4.64], R6 ;  /* 0x0000000604007986 */ /* 0x000fe2000c101b0a */
[----:B------:R-:W-:Y:S05]  /*0a40*/  EXIT ;  /* 0x000000000000794d */ /* 0x000fea0003800000 */
.L_x_5:
[----:B------:R-:W-:-:S00]  /*0a50*/  BRA `(.L_x_5) ;  /* 0xfffffffc00fc7947 */ /* 0x000fc0000383ffff */
[----:B------:R-:W-:-:S00]  /*0a60*/  NOP ;  /* 0x0000000000007918 */ /* 0x000fc00000000000 */
        /* <DEDUP_REMOVED lines=9> */
.L_x_77:


//--------------------- .text._Z23gs_subtract_projectionsPdiiPKdS1_ --------------------------
	.section	.text._Z23gs_subtract_projectionsPdiiPKdS1_,"ax",@progbits
	.align	128
        .global         _Z23gs_subtract_projectionsPdiiPKdS1_
        .type           _Z23gs_subtract_projectionsPdiiPKdS1_,@function
        .size           _Z23gs_subtract_projectionsPdiiPKdS1_,(.L_x_75 - _Z23gs_subtract_projectionsPdiiPKdS1_)
        .other          _Z23gs_subtract_projectionsPdiiPKdS1_,@"STO_CUDA_ENTRY STV_DEFAULT"
_Z23gs_subtract_projectionsPdiiPKdS1_:
.text._Z23gs_subtract_projectionsPdiiPKdS1_:
[----:B------:R-:W-:Y:S01]  /*0000*/  LDC R1, c[0x0][0x37c] ;  /* 0x0000df00ff017b82 */ /* 0x000fe20000000800 */
[----:B------:R-:W0:Y:S07]  /*0010*/  S2R R0, SR_TID.X ;  /* 0x0000000000007919 */ /* 0x000e2e0000002100 */
[----:B------:R-:W0:Y:S08]  /*0020*/  S2UR UR4, SR_CTAID.X ;  /* 0x00000000000479c3 */ /* 0x000e300000002500 */
[----:B------:R-:W0:Y:S08]  /*0030*/  LDC R35, c[0x0][0x360] ;  /* 0x0000d800ff237b82 */ /* 0x000e300000000800 */
[----:B------:R-:W1:Y:S01]  /*0040*/  LDC R11, c[0x0][0x388] ;  /* 0x0000e200ff0b7b82 */ /* 0x000e620000000800 */
[----:B0-----:R-:W-:-:S05]  /*0050*/  IMAD R35, R35, UR4, R0 ;  /* 0x0000000423237c24 */ /* 0x001fca000f8e0200 */
[----:B-1----:R-:W-:-:S13]  /*0060*/  ISETP.GE.AND P0, PT, R35, R11, PT ;  /* 0x0000000b2300720c */ /* 0x002fda0003f06270 */
[----:B------:R-:W-:Y:S05]  /*0070*/  @P0 EXIT ;  /* 0x000000000000094d */ /* 0x000fea0003800000 */
[----:B------:R-:W0:Y:S01]  /*0080*/  LDCU UR12, c[0x0][0x38c] ;  /* 0x00007180ff0c77ac */ /* 0x000e220008000800 */
[----:B------:R-:W-:Y:S01]  /*0090*/  CS2R R24, SRZ ;  /* 0x0000000000187805 */ /* 0x000fe2000001ff00 */
[----:B------:R-:W1:Y:S01]  /*00a0*/  LDCU.64 UR14, c[0x0][0x358] ;  /* 0x00006b00ff0e77ac */ /* 0x000e620008000a00 */
[----:B0-----:R-:W-:-:S09]  /*00b0*/  UISETP.GE.AND UP0, UPT, UR12, 0x1, UPT ;  /* 0x000000010c00788c */ /* 0x001fd2000bf06270 */
[----:B-1----:R-:W-:Y:S05]  /*00c0*/  BRA.U !UP0, `(.L_x_6) ;  /* 0x00000021089c7547 */ /* 0x002fea000b800000 */
[----:B------:R-:W-:Y:S01]  /*00d0*/  UISETP.GE.U32.AND UP0, UPT, UR12, 0x8, UPT ;  /* 0x000000080c00788c */ /* 0x000fe2000bf06070 */
[----:B------:R-:W-:Y:S01]  /*00e0*/  CS2R R24, SRZ ;  /* 0x0000000000187805 */ /* 0x000fe2000001ff00 */
[----:B------:R-:W0:Y:S01]  /*00f0*/  LDCU.64 UR6, c[0x0][0x380] ;  /* 0x00007000ff0677ac */ /* 0x000e220008000a00 */
[----:B------:R-:W-:Y:S01]  /*0100*/  ULOP3.LUT UR13, UR12, 0x7, URZ, 0xc0, !UPT ;  /* 0x000000070c0d7892 */ /* 0x000fe2000f8ec0ff */
[----:B------:R-:W-:-:S05]  /*0110*/  UMOV UR4, URZ ;  /* 0x000000ff00047c82 */ /* 0x000fca0008000000 */
[----:B------:R-:W-:Y:S06]  /*0120*/  BRA.U !UP0, `(.L_x_7) ;  /* 0x0000001108547547 */ /* 0x000fec000b800000 */
[----:B------:R-:W1:Y:S01]  /*0130*/  LDCU.128 UR16, c[0x0][0x390] ;  /* 0x00007200ff1077ac */ /* 0x000e620008000c00 */
[----:B------:R-:W-:Y:S01]  /*0140*/  IMAD.WIDE R22, R35, 0x8, RZ ;  /* 0x0000000823167825 */ /* 0x000fe200078e02ff */
[----:B------:R-:W-:Y:S01]  /*0150*/  CS2R R24, SRZ ;  /* 0x0000000000187805 */ /* 0x000fe2000001ff00 */
[----:B------:R-:W-:Y:S01]  /*0160*/  ULOP3.LUT UR4, UR12, 0x7ffffff8, URZ, 0xc0, !UPT ;  /* 0x7ffffff80c047892 */ /* 0x000fe2000f8ec0ff */
[----:B------:R-:W2:Y:S01]  /*0170*/  LDCU.64 UR20, c[0x0][0x388] ;  /* 0x00007100ff1477ac */ /* 0x000ea20008000a00 */
[C-C-:B------:R-:W-:Y:S02]  /*0180*/  IMAD.WIDE R20, R11.reuse, 0x10, R22.reuse ;  /* 0x000000100b147825 */ /* 0x140fe400078e0216 */
[----:B------:R-:W-:Y:S02]  /*0190*/  UIADD3 UR10, UPT, UPT, -UR4, URZ, URZ ;  /* 0x000000ff040a7290 */ /* 0x000fe4000fffe1ff */
[----:B------:R-:W-:-:S04]  /*01a0*/  IMAD.WIDE R18, R11, 0x18, R22 ;  /* 0x000000180b127825 */ /* 0x000fc800078e0216 */
[----:B------:R-:W-:Y:S01]  /*01b0*/  IMAD.WIDE R16, R11, 0x20, R22 ;  /* 0x000000200b107825 */ /* 0x000fe200078e0216 */
[----:B-1----:R-:W-:-:S03]  /*01c0*/  UIADD3 UR11, UP0, UPT, UR18, 0x20, URZ ;  /* 0x00000020120b7890 */ /* 0x002fc6000ff1e0ff */
[C-C-:B------:R-:W-:Y:S01]  /*01d0*/  IMAD.WIDE R14, R11.reuse, 0x28, R22.reuse ;  /* 0x000000280b0e7825 */ /* 0x140fe200078e0216 */
[----:B------:R-:W-:Y:S02]  /*01e0*/  UIADD3 UR8, UP1, UPT, UR16, 0x20, URZ ;  /* 0x0000002010087890 */ /* 0x000fe4000ff3e0ff */
[----:B------:R-:W-:Y:S01]  /*01f0*/  UIADD3.X UR5, UPT, UPT, URZ, UR19, URZ, UP0, !UPT ;  /* 0x00000013ff057290 */ /* 0x000fe200087fe4ff */
[----:B------:R-:W-:Y:S01]  /*0200*/  IMAD.WIDE R12, R11, 0x30, R22 ;  /* 0x000000300b0c7825 */ /* 0x000fe200078e0216 */
[----:B------:R-:W-:-:S03]  /*0210*/  UIADD3.X UR9, UPT, UPT, URZ, UR17, URZ, UP1, !UPT ;  /* 0x00000011ff097290 */ /* 0x000fc60008ffe4ff */
[----:B--2---:R-:W-:-:S09]  /*0220*/  IMAD.WIDE R10, R11, 0x38, R22 ;  /* 0x000000380b0a7825 */ /* 0x004fd200078e0216 */
.L_x_24:
[----:B------:R-:W-:Y:S02]  /*0230*/  IMAD.U32 R8, RZ, RZ, UR8 ;  /* 0x00000008ff087e24 */ /* 0x000fe4000f8e00ff */
[----:B------:R-:W-:-:S06]  /*0240*/  IMAD.U32 R9, RZ, RZ, UR9 ;  /* 0x00000009ff097e24 */ /* 0x000fcc000f8e00ff */
[----:B------:R-:W2:Y:S01]  /*0250*/  LDG.E.64.CONSTANT R8, desc[UR14][R8.64+-0x20] ;  /* 0xffffe00e08087981 */ /* 0x000ea2000c1e9b00 */
[----:B------:R-:W-:Y:S01]  /*0260*/  UMOV UR16, 0xbe506019 ;  /* 0xbe50601900107882 */ /* 0x000fe20000000000 */
[----:B------:R-:W-:Y:S01]  /*0270*/  UMOV UR17, 0x3a1fb0f6 ;  /* 0x3a1fb0f600117882 */ /* 0x000fe20000000000 */
[----:B------:R-:W-:Y:S01]  /*0280*/  UMOV UR4, UR11 ;  /* 0x0000000b00047c82 */ /* 0x000fe20008000000 */
[----:B--2---:R-:W-:-:S14]  /*0290*/  DSETP.GT.AND P0, PT, R8, UR16, PT ;  /* 0x0000001008007e2a */ /* 0x004fdc000bf04000 */
[----:B------:R-:W-:Y:S05]  /*02a0*/  @!P0 BRA `(.L_x_8) ;  /* 0x0000000000608947 */ /* 0x000fea0003800000 */
[----:B------:R-:W-:Y:S02]  /*02b0*/  IMAD.U32 R4, RZ, RZ, UR4 ;  /* 0x00000004ff047e24 */ /* 0x000fe4000f8e00ff */
[----:B------:R-:W-:-:S06]  /*02c0*/  IMAD.U32 R5, RZ, RZ, UR5 ;  /* 0x00000005ff057e24 */ /* 0x000fcc000f8e00ff */
[----:B------:R-:W2:Y:S01]  /*02d0*/  LDG.E.64.CONSTANT R4, desc[UR14][R4.64+-0x20] ;  /* 0xffffe00e04047981 */ /* 0x000ea2000c1e9b00 */
[----:B------:R-:W1:Y:S01]  /*02e0*/  MUFU.RCP64H R3, R9 ;  /* 0x0000000900037308 */ /* 0x000e620000001800 */
[----:B------:R-:W-:-:S06]  /*02f0*/  MOV R2, 0x1 ;  /* 0x0000000100027802 */ /* 0x000fcc0000000f00 */
[----:B-1----:R-:W-:-:S08]  /*0300*/  DFMA R6, -R8, R2, 1 ;  /* 0x3ff000000806742b */ /* 0x002fd00000000102 */
[----:B------:R-:W-:-:S08]  /*0310*/  DFMA R6, R6, R6, R6 ;  /* 0x000000060606722b */ /* 0x000fd00000000006 */
[----:B------:R-:W-:-:S08]  /*0320*/  DFMA R6, R2, R6, R2 ;  /* 0x000000060206722b */ /* 0x000fd00000000002 */
[----:B------:R-:W-:-:S08]  /*0330*/  DFMA R2, -R8, R6, 1 ;  /* 0x3ff000000802742b */ /* 0x000fd00000000106 */
[----:B------:R-:W-:-:S08]  /*0340*/  DFMA R2, R6, R2, R6 ;  /* 0x000000020602722b */ /* 0x000fd00000000006 */
[----:B--2---:R-:W-:Y:S01]  /*0350*/  DMUL R6, R4, R2 ;  /* 0x0000000204067228 */ /* 0x004fe20000000000 */
[----:B------:R-:W-:-:S07]  /*0360*/  FSETP.GEU.AND P1, PT, |R5|, 6.5827683646048100446e-37, PT ;  /* 0x036000000500780b */ /* 0x000fce0003f2e200 */
[----:B------:R-:W-:-:S08]  /*0370*/  DFMA R26, -R8, R6, R4 ;  /* 0x00000006081a722b */ /* 0x000fd00000000104 */
[----:B------:R-:W-:-:S10]  /*0380*/  DFMA R2, R2, R26, R6 ;  /* 0x0000001a0202722b */ /* 0x000fd40000000006 */
[----:B------:R-:W-:-:S05]  /*0390*/  FFMA R0, RZ, R9, R3 ;  /* 0x00000009ff007223 */ /* 0x000fca0000000003 */
[----:B------:R-:W-:-:S13]  /*03a0*/  FSETP.GT.AND P0, PT, |R0|, 1.469367938527859385e-39, PT ;  /* 0x001000000000780b */ /* 0x000fda0003f04200 */
[----:B------:R-:W-:Y:S05]  /*03b0*/  @P0 BRA P1, `(.L_x_9) ;  /* 0x00000000000c0947 */ /* 0x000fea0000800000 */
[----:B------:R-:W-:Y:S01]  /*03c0*/  IMAD.MOV.U32 R7, RZ, RZ, R9 ;  /* 0x000000ffff077224 */ /* 0x000fe200078e0009 */
[----:B------:R-:W-:-:S07]  /*03d0*/  MOV R36, 0x3f0 ;  /* 0x000003f000247802 */ /* 0x000fce0000000f00 */
[----:B0-----:R-:W-:Y:S05]  /*03e0*/  CALL.REL.NOINC `($__internal_0_$__cuda_sm20_div_rn_f64_full) ;  /* 0x0000001c00f47944 */ /* 0x001fea0003c00000 */
.L_x_9:
[----:B0-----:R-:W-:-:S04]  /*03f0*/  IADD3 R4, P0, PT, R22, UR6, RZ ;  /* 0x0000000616047c10 */ /* 0x001fc8000ff1e0ff */
[----:B------:R-:W-:-:S06]  /*0400*/  IADD3.X R5, PT, PT, R23, UR7, RZ, P0, !PT ;  /* 0x0000000717057c10 */ /* 0x000fcc00087fe4ff */
[----:B------:R-:W2:Y:S02]  /*0410*/  LDG.E.64 R4, desc[UR14][R4.64] ;  /* 0x0000000e04047981 */ /* 0x000ea4000c1e1b00 */
[----:B--2---:R-:W-:-:S11]  /*0420*/  DFMA R24, R4, R2, R24 ;  /* 0x000000020418722b */ /* 0x004fd60000000018 */
.L_x_8:
[----:B------:R-:W-:Y:S02]  /*0430*/  IMAD.U32 R8, RZ, RZ, UR8 ;  /* 0x00000008ff087e24 */ /* 0x000fe4000f8e00ff */
[----:B------:R-:W-:-:S06]  /*0440*/  IMAD.U32 R9, RZ, RZ, UR9 ;  /* 0x00000009ff097e24 */ /* 0x000fcc000f8e00ff */
[----:B------:R-:W2:Y:S01]  /*0450*/  LDG.E.64.CONSTANT R8, desc[UR14][R8.64+-0x18] ;  /* 0xffffe80e08087981 */ /* 0x000ea2000c1e9b00 */
[----:B------:R-:W-:Y:S01]  /*0460*/  UMOV UR16, 0xbe506019 ;  /* 0xbe50601900107882 */ /* 0x000fe20000000000 */
[----:B------:R-:W-:Y:S02]  /*0470*/  UMOV UR17, 0x3a1fb0f6 ;  /* 0x3a1fb0f600117882 */ /* 0x000fe40000000000 */
[----:B--2---:R-:W-:-:S14]  /*0480*/  DSETP.GT.AND P0, PT, R8, UR16, PT ;  /* 0x0000001008007e2a */ /* 0x004fdc000bf04000 */
[----:B------:R-:W-:Y:S05]  /*0490*/  @!P0 BRA `(.L_x_10) ;  /* 0x0000000000688947 */ /* 0x000fea0003800000 */
[----:B------:R-:W-:Y:S01]  /*04a0*/  IMAD.U32 R4, RZ, RZ, UR4 ;  /* 0x00000004ff047e24 */ /* 0x000fe2000f8e00ff */
[----:B------:R-:W-:-:S06]  /*04b0*/  MOV R5, UR5 ;  /* 0x0000000500057c02 */ /* 0x000fcc0008000f00 */
[----:B------:R-:W2:Y:S01]  /*04c0*/  LDG.E.64.CONSTANT R4, desc[UR14][R4.64+-0x18] ;  /* 0xffffe80e04047981 */ /* 0x000ea2000c1e9b00 */
[----:B------:R-:W1:Y:S01]  /*04d0*/  MUFU.RCP64H R3, R9 ;  /* 0x0000000900037308 */ /* 0x000e620000001800 */
[----:B------:R-:W-:-:S06]  /*04e0*/  IMAD.MOV.U32 R2, RZ, RZ, 0x1 ;  /* 0x00000001ff027424 */ /* 0x000fcc00078e00ff */
        /* <DEDUP_REMOVED lines=15> */
.L_x_11:
[----:B------:R-:W1:Y:S02]  /*05e0*/  LDC R5, c[0x0][0x388] ;  /* 0x0000e200ff057b82 */ /* 0x000e640000000800 */
[----:B-1----:R-:W-:-:S03]  /*05f0*/  IMAD.WIDE R4, R5, 0x8, R22 ;  /* 0x0000000805047825 */ /* 0x002fc600078e0216 */
[----:B0-----:R-:W-:-:S04]  /*0600*/  IADD3 R4, P0, PT, R4, UR6, RZ ;  /* 0x0000000604047c10 */ /* 0x001fc8000ff1e0ff */
[----:B------:R-:W-:-:S06]  /*0610*/  IADD3.X R5, PT, PT, R5, UR7, RZ, P0, !PT ;  /* 0x0000000705057c10 */ /* 0x000fcc00087fe4ff */
[----:B------:R-:W2:Y:S02]  /*0620*/  LDG.E.64 R4, desc[UR14][R4.64] ;  /* 0x0000000e04047981 */ /* 0x000ea4000c1e1b00 */
[----:B--2---:R-:W-:-:S11]  /*0630*/  DFMA R24, R4, R2, R24 ;  /* 0x000000020418722b */ /* 0x004fd60000000018 */
.L_x_10:
[----:B------:R-:W-:Y:S02]  /*0640*/  IMAD.U32 R8, RZ, RZ, UR8 ;  /* 0x00000008ff087e24 */ /* 0x000fe4000f8e00ff */
[----:B------:R-:W-:-:S06]  /*0650*/  IMAD.U32 R9, RZ, RZ, UR9 ;  /* 0x00000009ff097e24 */ /* 0x000fcc000f8e00ff */
[----:B------:R-:W2:Y:S01]  /*0660*/  LDG.E.64.CONSTANT R8, desc[UR14][R8.64+-0x10] ;  /* 0xfffff00e08087981 */ /* 0x000ea2000c1e9b00 */
[----:B------:R-:W-:Y:S01]  /*0670*/  UMOV UR16, 0xbe506019 ;  /* 0xbe50601900107882 */ /* 0x000fe20000000000 */
[----:B------:R-:W-:Y:S02]  /*0680*/  UMOV UR17, 0x3a1fb0f6 ;  /* 0x3a1fb0f600117882 */ /* 0x000fe40000000000 */
[----:B--2---:R-:W-:-:S14]  /*0690*/  DSETP.GT.AND P0, PT, R8, UR16, PT ;  /* 0x0000001008007e2a */ /* 0x004fdc000bf04000 */
[----:B------:R-:W-:Y:S05]  /*06a0*/  @!P0 BRA `(.L_x_12) ;  /* 0x0000000000608947 */ /* 0x000fea0003800000 */
[----:B------:R-:W-:Y:S01]  /*06b0*/  MOV R4, UR4 ;  /* 0x0000000400047c02 */ /* 0x000fe20008000f00 */
[----:B------:R-:W-:-:S06]  /*06c0*/  IMAD.U32 R5, RZ, RZ, UR5 ;  /* 0x00000005ff057e24 */ /* 0x000fcc000f8e00ff */
        /* <DEDUP_REMOVED lines=18> */
.L_x_13:
[----:B0-----:R-:W-:-:S04]  /*07f0*/  IADD3 R4, P0, PT, R20, UR6, RZ ;  /* 0x0000000614047c10 */ /* 0x001fc8000ff1e0ff */
[----:B------:R-:W-:-:S06]  /*0800*/  IADD3.X R5, PT, PT, R21, UR7, RZ, P0, !PT ;  /* 0x0000000715057c10 */ /* 0x000fcc00087fe4ff */
[----:B------:R-:W2:Y:S02]  /*0810*/  LDG.E.64 R4, desc[UR14][R4.64] ;  /* 0x0000000e04047981 */ /* 0x000ea4000c1e1b00 */
[----:B--2---:R-:W-:-:S11]  /*0820*/  DFMA R24, R4, R2, R24 ;  /* 0x000000020418722b */ /* 0x004fd60000000018 */
.L_x_12:
[----:B------:R-:W-:Y:S01]  /*0830*/  MOV R8, UR8 ;  /* 0x0000000800087c02 */ /* 0x000fe20008000f00 */
[----:B------:R-:W-:-:S06]  /*0840*/  IMAD.U32 R9, RZ, RZ, UR9 ;  /* 0x00000009ff097e24 */ /* 0x000fcc000f8e00ff */
[----:B------:R-:W2:Y:S01]  /*0850*/  LDG.E.64.CONSTANT R8, desc[UR14][R8.64+-0x8] ;  /* 0xfffff80e08087981 */ /* 0x000ea2000c1e9b00 */
[----:B------:R-:W-:Y:S01]  /*0860*/  UMOV UR16, 0xbe506019 ;  /* 0xbe50601900107882 */ /* 0x000fe20000000000 */
[----:B------:R-:W-:Y:S02]  /*0870*/  UMOV UR17, 0x3a1fb0f6 ;  /* 0x3a1fb0f600117882 */ /* 0x000fe40000000000 */
        /* <DEDUP_REMOVED lines=22> */
.L_x_15:
[----:B0-----:R-:W-:-:S04]  /*09e0*/  IADD3 R4, P0, PT, R18, UR6, RZ ;  /* 0x0000000612047c10 */ /* 0x001fc8000ff1e0ff */
[----:B------:R-:W-:-:S06]  /*09f0*/  IADD3.X R5, PT, PT, R19, UR7, RZ, P0, !PT ;  /* 0x0000000713057c10 */ /* 0x000fcc00087fe4ff */
[----:B------:R-:W2:Y:S02]  /*0a00*/  LDG.E.64 R4, desc[UR14][R4.64] ;  /* 0x0000000e04047981 */ /* 0x000ea4000c1e1b00 */
[----:B--2---:R-:W-:-:S11]  /*0a10*/  DFMA R24, R4, R2, R24 ;  /* 0x000000020418722b */ /* 0x004fd60000000018 */
.L_x_14:
        /* <DEDUP_REMOVED lines=27> */
.L_x_17:
[----:B0-----:R-:W-:-:S04]  /*0bd0*/  IADD3 R4, P0, PT, R16, UR6, RZ ;  /* 0x0000000610047c10 */ /* 0x001fc8000ff1e0ff */
[----:B------:R-:W-:-:S06]  /*0be0*/  IADD3.X R5, PT, PT, R17, UR7, RZ, P0, !PT ;  /* 0x0000000711057c10 */ /* 0x000fcc00087fe4ff */
[----:B------:R-:W2:Y:S02]  /*0bf0*/  LDG.E.64 R4, desc[UR14][R4.64] ;  /* 0x0000000e04047981 */ /* 0x000ea4000c1e1b00 */
[----:B--2---:R-:W-:-:S11]  /*0c00*/  DFMA R24, R4, R2, R24 ;  /* 0x000000020418722b */ /* 0x004fd60000000018 */
.L_x_16:
        /* <DEDUP_REMOVED lines=27> */
.L_x_19:
[----:B0-----:R-:W-:-:S04]  /*0dc0*/  IADD3 R4, P0, PT, R14, UR6, RZ ;  /* 0x000000060e047c10 */ /* 0x001fc8000ff1e0ff */
[----:B------:R-:W-:-:S06]  /*0dd0*/  IADD3.X R5, PT, PT, R15, UR7, RZ, P0, !PT ;  /* 0x000000070f057c10 */ /* 0x000fcc00087fe4ff */
[----:B------:R-:W2:Y:S02]  /*0de0*/  LDG.E.64 R4, desc[UR14][R4.64] ;  /* 0x0000000e04047981 */ /* 0x000ea4000c1e1b00 */
[----:B--2---:R-:W-:-:S11]  /*0df0*/  DFMA R24, R4, R2, R24 ;  /* 0x000000020418722b */ /* 0x004fd60000000018 */
.L_x_18:
        /* <DEDUP_REMOVED lines=27> */
.L_x_21:
[----:B0-----:R-:W-:-:S04]  /*0fb0*/  IADD3 R4, P0, PT, R12, UR6, RZ ;  /* 0x000000060c047c10 */ /* 0x001fc8000ff1e0ff */
[----:B------:R-:W-:-:S06]  /*0fc0*/  IADD3.X R5, PT, PT, R13, UR7, RZ, P0, !PT ;  /* 0x000000070d057c10 */ /* 0x000fcc00087fe4ff */
[----:B------:R-:W2:Y:S02]  /*0fd0*/  LDG.E.64 R4, desc[UR14][R4.64] ;  /* 0x0000000e04047981 */ /* 0x000ea4000c1e1b00 */
[----:B--2---:R-:W-:-:S11]  /*0fe0*/  DFMA R24, R4, R2, R24 ;  /* 0x000000020418722b */ /* 0x004fd60000000018 */
.L_x_20:
        /* <DEDUP_REMOVED lines=27> */
.L_x_23:
[----:B0-----:R-:W-:-:S04]  /*11a0*/  IADD3 R4, P0, PT, R10, UR6, RZ ;  /* 0x000000060a047c10 */ /* 0x001fc8000ff1e0ff */
[----:B------:R-:W-:-:S06]  /*11b0*/  IADD3.X R5, PT, PT, R11, UR7, RZ, P0, !PT ;  /* 0x000000070b057c10 */ /* 0x000fcc00087fe4ff */
[----:B------:R-:W2:Y:S02]  /*11c0*/  LDG.E.64 R4, desc[UR14][R4.64] ;  /* 0x0000000e04047981 */ /* 0x000ea4000c1e1b00 */
[----:B--2---:R-:W-:-:S11]  /*11d0*/  DFMA R24, R4, R2, R24 ;  /* 0x000000020418722b */ /* 0x004fd60000000018 */
.L_x_22:
[----:B------:R-:W-:Y:S02]  /*11e0*/  UIADD3 UR11, UP0, UPT, UR4, 0x40, URZ ;  /* 0x00000040040b7890 */ /* 0x000fe4000ff1e0ff */
[----:B------:R-:W-:Y:S02]  /*11f0*/  UIADD3 UR10, UPT, UPT, UR10, 0x8, URZ ;  /* 0x000000080a0a7890 */ /* 0x000fe4000fffe0ff */
[----:B------:R-:W-:Y:S02]  /*1200*/  UIADD3.X UR5, UPT, UPT, URZ, UR5, URZ, UP0, !UPT ;  /* 0x00000005ff057290 */ /* 0x000fe400087fe4ff */
[----:B------:R-:W-:Y:S02]  /*1210*/  UISETP.NE.AND UP0, UPT, UR10, URZ, UPT ;  /* 0x000000ff0a00728c */ /* 0x000fe4000bf05270 */
[----:B------:R-:W-:Y:S02]  /*1220*/  UIADD3 UR8, UP1, UPT, UR8, 0x40, URZ ;  /* 0x0000004008087890 */ /* 0x000fe4000ff3e0ff */
[----:B0-----:R-:W-:-:S02]  /*1230*/  UIMAD.WIDE UR6, UR20, 0x40, UR6 ;  /* 0x00000040140678a5 */ /* 0x001fc4000f8e0206 */
[----:B------:R-:W-:-:S03]  /*1240*/  UIADD3.X UR9, UPT, UPT, URZ, UR9, URZ, UP1, !UPT ;  /* 0x00000009ff097290 */ /* 0x000fc60008ffe4ff */
[----:B------:R-:W-:Y:S09]  /*1250*/  BRA.U UP0, `(.L_x_24) ;  /* 0xffffffed00f47547 */ /* 0x000ff2000b83ffff */
[----:B------:R-:W-:Y:S02]  /*1260*/  UMOV UR12, UR21 ;  /* 0x00000015000c7c82 */ /* 0x000fe40008000000 */
[----:B------:R-:W-:-:S12]  /*1270*/  ULOP3.LUT UR4, UR12, 0x7ffffff8, URZ, 0xc0, !UPT ;  /* 0x7ffffff80c047892 */ /* 0x000fd8000f8ec0ff */
.L_x_7:
[----:B------:R-:W-:-:S09]  /*1280*/  UISETP.NE.AND UP0, UPT, UR13, URZ, UPT ;  /* 0x000000ff0d00728c */ /* 0x000fd2000bf05270 */
[----:B------:R-:W-:Y:S05]  /*1290*/  BRA.U !UP0, `(.L_x_6) ;  /* 0x0000001108287547 */ /* 0x000fea000b800000 */
[----:B------:R-:W-:Y:S02]  /*12a0*/  UISETP.GE.U32.AND UP0, UPT, UR13, 0x4, UPT ;  /* 0x000000040d00788c */ /* 0x000fe4000bf06070 */
[----:B------:R-:W-:-:S07]  /*12b0*/  ULOP3.LUT UR16, UR12, 0x3, URZ, 0xc0, !UPT ;  /* 0x000000030c107892 */ /* 0x000fce000f8ec0ff */
[----:B------:R-:W-:Y:S05]  /*12c0*/  BRA.U !UP0, `(.L_x_25) ;  /* 0x0000000908407547 */ /* 0x000fea000b800000 */
[----:B------:R-:W1:Y:S02]  /*12d0*/  LDCU.128 UR8, c[0x0][0x390] ;  /* 0x00007200ff0877ac */ /* 0x000e640008000c00 */
[----:B-1----:R-:W-:-:S06]  /*12e0*/  UIMAD.WIDE.U32 UR8, UR4, 0x8, UR8 ;  /* 0x00000008040878a5 */ /* 0x002fcc000f8e0008 */
[----:B------:R-:W-:Y:S02]  /*12f0*/  IMAD.U32 R8, RZ, RZ, UR8 ;  /* 0x00000008ff087e24 */ /* 0x000fe4000f8e00ff */
[----:B------:R-:W-:-:S06]  /*1300*/  IMAD.U32 R9, RZ, RZ, UR9 ;  /* 0x00000009ff097e24 */ /* 0x000fcc000f8e00ff */
[----:B------:R-:W2:Y:S01]  /*1310*/  LDG.E.64.CONSTANT R8, desc[UR14][R8.64] ;  /* 0x0000000e08087981 */ /* 0x000ea2000c1e9b00 */
[----:B------:R-:W-:Y:S01]  /*1320*/  UMOV UR18, 0xbe506019 ;  /* 0xbe50601900127882 */ /* 0x000fe20000000000 */
[----:B------:R-:W-:Y:S01]  /*1330*/  UMOV UR19, 0x3a1fb0f6 ;  /* 0x3a1fb0f600137882 */ /* 0x000fe20000000000 */
[----:B------:R-:W-:Y:S01]  /*1340*/  UIMAD.WIDE.U32 UR10, UR4, 0x8, UR10 ;  /* 0x00000008040a78a5 */ /* 0x000fe2000f8e000a */
        /* <DEDUP_REMOVED lines=20> */
[----:B------:R-:W-:Y:S01]  /*1490*/  MOV R5, R11 ;  /* 0x0000000b00057202 */ /* 0x000fe20000000f00 */
[----:B------:R-:W-:Y:S01]  /*14a0*/  IMAD.MOV.U32 R7, RZ, RZ, R9 ;  /* 0x000000ffff077224 */ /* 0x000fe200078e0009 */
[----:B------:R-:W-:-:S07]  /*14b0*/  MOV R36, 0x14d0 ;  /* 0x000014d000247802 */ /* 0x000fce0000000f00 */
[----:B0-----:R-:W-:Y:S05]  /*14c0*/  CALL.REL.NOINC `($__internal_0_$__cuda_sm20_div_rn_f64_full) ;  /* 0x0000000c00bc7944 */ /* 0x001fea0003c00000 */
.L_x_27:
[----:B------:R-:W-:-:S04]  /*14d0*/  IMAD.MOV.U32 R4, RZ, RZ, 0x8 ;  /* 0x00000008ff047424 */ /* 0x000fc800078e00ff */
[----:B0-----:R-:W-:-:S06]  /*14e0*/  IMAD.WIDE R4, R35, R4, UR6 ;  /* 0x0000000623047e25 */ /* 0x001fcc000f8e0204 */
[----:B------:R-:W2:Y:S02]  /*14f0*/  LDG.E.64 R4, desc[UR14][R4.64] ;  /* 0x0000000e04047981 */ /* 0x000ea4000c1e1b00 */
[----:B--2---:R-:W-:-:S11]  /*1500*/  DFMA R24, R4, R2, R24 ;  /* 0x000000020418722b */ /* 0x004fd60000000018 */
.L_x_26:
[----:B------:R-:W-:Y:S01]  /*1510*/  IMAD.U32 R8, RZ, RZ, UR8 ;  /* 0x00000008ff087e24 */ /* 0x000fe2000f8e00ff */
[----:B------:R-:W-:Y:S01]  /*1520*/  MOV R9, UR9 ;  /* 0x0000000900097c02 */ /* 0x000fe20008000f00 */
[----:B------:R-:W0:Y:S05]  /*1530*/  LDCU UR5, c[0x0][0x388] ;  /* 0x00007100ff0577ac */ /* 0x000e2a0008000800 */
[----:B------:R-:W2:Y:S01]  /*1540*/  LDG.E.64.CONSTANT R8, desc[UR14][R8.64+0x8] ;  /* 0x0000080e08087981 */ /* 0x000ea2000c1e9b00 */
[----:B------:R-:W-:Y:S01]  /*1550*/  UMOV UR18, 0xbe506019 ;  /* 0xbe50601900127882 */ /* 0x000fe20000000000 */
[----:B------:R-:W-:Y:S01]  /*1560*/  UMOV UR19, 0x3a1fb0f6 ;  /* 0x3a1fb0f600137882 */ /* 0x000fe20000000000 */
[----:B0-----:R-:W-:Y:S01]  /*1570*/  UIMAD.WIDE UR6, UR5, 0x8, UR6 ;  /* 0x00000008050678a5 */ /* 0x001fe2000f8e0206 */
[----:B--2---:R-:W-:-:S14]  /*1580*/  DSETP.GT.AND P0, PT, R8, UR18, PT ;  /* 0x0000001208007e2a */ /* 0x004fdc000bf04000 */
[----:B------:R-:W-:Y:S05]  /*1590*/  @!P0 BRA `(.L_x_28) ;  /* 0x0000000000688947 */ /* 0x000fea0003800000 */
[----:B------:R-:W-:Y:S02]  /*15a0*/  IMAD.U32 R10, RZ, RZ, UR10 ;  /* 0x0000000aff0a7e24 */ /* 0x000fe4000f8e00ff */
[----:B------:R-:W-:-:S06]  /*15b0*/  IMAD.U32 R11, RZ, RZ, UR11 ;  /* 0x0000000bff0b7e24 */ /* 0x000fcc000f8e00ff */
[----:B------:R-:W2:Y:S01]  /*15c0*/  LDG.E.64.CONSTANT R10, desc[UR14][R10.64+0x8] ;  /* 0x0000080e0a0a7981 */ /* 0x000ea2000c1e9b00 */
[----:B------:R-:W0:Y:S01]  /*15d0*/  MUFU.RCP64H R3, R9 ;  /* 0x0000000900037308 */ /* 0x000e220000001800 */
[----:B------:R-:W-:-:S06]  /*15e0*/  IMAD.MOV.U32 R2, RZ, RZ, 0x1 ;  /* 0x00000001ff027424 */ /* 0x000fcc00078e00ff */
[----:B0-----:R-:W-:-:S08]  /*15f0*/  DFMA R4, -R8, R2, 1 ;  /* 0x3ff000000804742b */ /* 0x001fd00000000102 */
        /* <DEDUP_REMOVED lines=11> */
[----:B------:R-:W-:Y:S01]  /*16b0*/  MOV R4, R10 ;  /* 0x0000000a00047202 */ /* 0x000fe20000000f00 */
[----:B------:R-:W-:Y:S01]  /*16c0*/  IMAD.MOV.U32 R5, RZ, RZ, R11 ;  /* 0x000000ffff057224 */ /* 0x000fe200078e000b */
[----:B------:R-:W-:Y:S01]  /*16d0*/  MOV R36, 0x1700 ;  /* 0x0000170000247802 */ /* 0x000fe20000000f00 */
[----:B------:R-:W-:-:S07]  /*16e0*/  IMAD.MOV.U32 R7, RZ, RZ, R9 ;  /* 0x000000ffff077224 */ /* 0x000fce00078e0009 */
[----:B------:R-:W-:Y:S05]  /*16f0*/  CALL.REL.NOINC `($__internal_0_$__cuda_sm20_div_rn_f64_full) ;  /* 0x0000000c00307944 */ /* 0x000fea0003c00000 */
.L_x_29:
[----:B------:R-:W-:-:S04]  /*1700*/  IMAD.MOV.U32 R4, RZ, RZ, 0x8 ;  /* 0x00000008ff047424 */ /* 0x000fc800078e00ff */
[----:B------:R-:W-:-:S06]  /*1710*/  IMAD.WIDE R4, R35, R4, UR6 ;  /* 0x0000000623047e25 */ /* 0x000fcc000f8e0204 */
[----:B------:R-:W2:Y:S02]  /*1720*/  LDG.E.64 R4, desc[UR14][R4.64] ;  /* 0x0000000e04047981 */ /* 0x000ea4000c1e1b00 */
[----:B--2---:R-:W-:-:S11]  /*1730*/  DFMA R24, R4, R2, R24 ;  /* 0x000000020418722b */ /* 0x004fd60000000018 */
.L_x_28:
[----:B------:R-:W-:Y:S01]  /*1740*/  MOV R8, UR8 ;  /* 0x0000000800087c02 */ /* 0x000fe20008000f00 */
[----:B------:R-:W-:Y:S01]  /*1750*/  IMAD.U32 R9, RZ, RZ, UR9 ;  /* 0x00000009ff097e24 */ /* 0x000fe2000f8e00ff */
        /* <DEDUP_REMOVED lines=11> */
[----:B------:R-:W-:-:S06]  /*1810*/  MOV R2, 0x1 ;  /* 0x0000000100027802 */ /* 0x000fcc0000000f00 */
        /* <DEDUP_REMOVED lines=13> */
[----:B------:R-:W-:Y:S01]  /*18f0*/  MOV R36, 0x1930 ;  /* 0x0000193000247802 */ /* 0x000fe20000000f00 */
[----:B------:R-:W-:Y:S02]  /*1900*/  IMAD.MOV.U32 R5, RZ, RZ, R11 ;  /* 0x000000ffff057224 */ /* 0x000fe400078e000b */
[----:B------:R-:W-:-:S07]  /*1910*/  IMAD.MOV.U32 R7, RZ, RZ, R9 ;  /* 0x000000ffff077224 */ /* 0x000fce00078e0009 */
[----:B------:R-:W-:Y:S05]  /*1920*/  CALL.REL.NOINC `($__internal_0_$__cuda_sm20_div_rn_f64_full) ;  /* 0x0000000800a47944 */ /* 0x000fea0003c00000 */
.L_x_31:
[----:B------:R-:W-:-:S05]  /*1930*/  MOV R4, 0x8 ;  /* 0x0000000800047802 */ /* 0x000fca0000000f00 */
[----:B------:R-:W-:-:S06]  /*1940*/  IMAD.WIDE R4, R35, R4, UR6 ;  /* 0x0000000623047e25 */ /* 0x000fcc000f8e0204 */
[----:B------:R-:W2:Y:S02]  /*1950*/  LDG.E.64 R4, desc[UR14][R4.64] ;  /* 0x0000000e04047981 */ /* 0x000ea4000c1e1b00 */
[----:B--2---:R-:W-:-:S11]  /*1960*/  DFMA R24, R4, R2, R24 ;  /* 0x000000020418722b */ /* 0x004fd60000000018 */
.L_x_30:
[----:B------:R-:W-:Y:S01]  /*1970*/  IMAD.U32 R8, RZ, RZ, UR8 ;  /* 0x00000008ff087e24 */ /* 0x000fe2000f8e00ff */
[----:B------:R-:W0:Y:S01]  /*1980*/  LDCU UR5, c[0x0][0x388] ;  /* 0x00007100ff0577ac */ /* 0x000e220008000800 */
[----:B------:R-:W-:-:S06]  /*1990*/  IMAD.U32 R9, RZ, RZ, UR9 ;  /* 0x00000009ff097e24 */ /* 0x000fcc000f8e00ff */
[----:B------:R-:W2:Y:S01]  /*19a0*/  LDG.E.64.CONSTANT R8, desc[UR14][R8.64+0x18] ;  /* 0x0000180e08087981 */ /* 0x000ea2000c1e9b00 */
[----:B------:R-:W-:Y:S01]  /*19b0*/  UMOV UR8, 0xbe506019 ;  /* 0xbe50601900087882 */ /* 0x000fe20000000000 */
[----:B------:R-:W-:Y:S01]  /*19c0*/  UMOV UR9, 0x3a1fb0f6 ;  /* 0x3a1fb0f600097882 */ /* 0x000fe20000000000 */
[----:B0-----:R-:W-:Y:S01]  /*19d0*/  UIMAD.WIDE UR6, UR5, 0x8, UR6 ;  /* 0x00000008050678a5 */ /* 0x001fe2000f8e0206 */
[----:B--2---:R-:W-:-:S14]  /*19e0*/  DSETP.GT.AND P0, PT, R8, UR8, PT ;  /* 0x0000000808007e2a */ /* 0x004fdc000bf04000 */
[----:B------:R-:W-:Y:S05]  /*19f0*/  @!P0 BRA `(.L_x_32) ;  /* 0x0000000000688947 */ /* 0x000fea0003800000 */
[----:B------:R-:W-:Y:S01]  /*1a00*/  IMAD.U32 R10, RZ, RZ, UR10 ;  /* 0x0000000aff0a7e24 */ /* 0x000fe2000f8e00ff */
[----:B------:R-:W-:-:S06]  /*1a10*/  MOV R11, UR11 ;  /* 0x0000000b000b7c02 */ /* 0x000fcc0008000f00 */
        /* <DEDUP_REMOVED lines=19> */
[----:B------:R-:W-:Y:S05]  /*1b50*/  CALL.REL.NOINC `($__internal_0_$__cuda_sm20_div_rn_f64_full) ;  /* 0x0000000800187944 */ /* 0x000fea0003c00000 */
.L_x_33:
[----:B------:R-:W-:-:S04]  /*1b60*/  IMAD.MOV.U32 R4, RZ, RZ, 0x8 ;  /* 0x00000008ff047424 */ /* 0x000fc800078e00ff */
[----:B------:R-:W-:-:S06]  /*1b70*/  IMAD.WIDE R4, R35, R4, UR6 ;  /* 0x0000000623047e25 */ /* 0x000fcc000f8e0204 */
[----:B------:R-:W2:Y:S02]  /*1b80*/  LDG.E.64 R4, desc[UR14][R4.64] ;  /* 0x0000000e04047981 */ /* 0x000ea4000c1e1b00 */
[----:B--2---:R-:W-:-:S11]  /*1b90*/  DFMA R24, R4, R2, R24 ;  /* 0x000000020418722b */ /* 0x004fd60000000018 */
.L_x_32:
[----:B------:R-:W0:Y:S01]  /*1ba0*/  LDCU UR5, c[0x0][0x388] ;  /* 0x00007100ff0577ac */ /* 0x000e220008000800 */
[----:B------:R-:W-:Y:S02]  /*1bb0*/  UIADD3 UR4, UPT, UPT, UR4, 0x4, URZ ;  /* 0x0000000404047890 */ /* 0x000fe4000fffe0ff */
[----:B0-----:R-:W-:-:S12]  /*1bc0*/  UIMAD.WIDE UR6, UR5, 0x8, UR6 ;  /* 0x00000008050678a5 */ /* 0x001fd8000f8e0206 */
.L_x_25:
[----:B------:R-:W-:-:S09]  /*1bd0*/  UISETP.NE.AND UP0, UPT, UR16, URZ, UPT ;  /* 0x000000ff1000728c */ /* 0x000fd2000bf05270 */
[----:B------:R-:W-:Y:S05]  /*1be0*/  BRA.U !UP0, `(.L_x_6) ;  /* 0x0000000508d47547 */ /* 0x000fea000b800000 */
[----:B------:R-:W-:-:S09]  /*1bf0*/  UISETP.NE.AND UP0, UPT, UR16, 0x1, UPT ;  /* 0x000000011000788c */ /* 0x000fd2000bf05270 */
        /* <DEDUP_REMOVED lines=33> */
.L_x_36:
[----:B------:R-:W-:-:S04]  /*1e10*/  IMAD.MOV.U32 R4, RZ, RZ, 0x8 ;  /* 0x00000008ff047424 */ /* 0x000fc800078e00ff */
[----:B0-----:R-:W-:-:S06]  /*1e20*/  IMAD.WIDE R4, R35, R4, UR6 ;  /* 0x0000000623047e25 */ /* 0x001fcc000f8e0204 */
[----:B------:R-:W2:Y:S02]  /*1e30*/  LDG.E.64 R4, desc[UR14][R4.64] ;  /* 0x0000000e04047981 */ /* 0x000ea4000c1e1b00 */
[----:B--2---:R-:W-:-:S11]  /*1e40*/  DFMA R24, R4, R2, R24 ;  /* 0x000000020418722b */ /* 0x004fd60000000018 */
.L_x_35:
        /* <DEDUP_REMOVED lines=31> */
.L_x_38:
[----:B------:R-:W-:-:S04]  /*2040*/  IMAD.MOV.U32 R4, RZ, RZ, 0x8 ;  /* 0x00000008ff047424 */ /* 0x000fc800078e00ff */
[----:B------:R-:W-:-:S06]  /*2050*/  IMAD.WIDE R4, R35, R4, UR6 ;  /* 0x0000000623047e25 */ /* 0x000fcc000f8e0204 */
[----:B------:R-:W2:Y:S02]  /*2060*/  LDG.E.64 R4, desc[UR14][R4.64] ;  /* 0x0000000e04047981 */ /* 0x000ea4000c1e1b00 */
[----:B--2---:R-:W-:-:S11]  /*2070*/  DFMA R24, R4, R2, R24 ;  /* 0x000000020418722b */ /* 0x004fd60000000018 */
.L_x_37:
[----:B------:R-:W0:Y:S01]  /*2080*/  LDCU UR5, c[0x0][0x388] ;  /* 0x00007100ff0577ac */ /* 0x000e220008000800 */
[----:B------:R-:W-:Y:S02]  /*2090*/  UIADD3 UR4, UPT, UPT, UR4, 0x2, URZ ;  /* 0x0000000204047890 */ /* 0x000fe4000fffe0ff */
[----:B0-----:R-:W-:-:S12]  /*20a0*/  UIMAD.WIDE UR6, UR5, 0x8, UR6 ;  /* 0x00000008050678a5 */ /* 0x001fd8000f8e0206 */
.L_x_34:
[----:B------:R-:W1:Y:S02]  /*20b0*/  LDCU UR5, c[0x0][0x38c] ;  /* 0x00007180ff0577ac */ /* 0x000e640008000800 */
[----:B-1----:R-:W-:-:S04]  /*20c0*/  ULOP3.LUT UR5, UR5, 0x1, URZ, 0xc0, !UPT ;  /* 0x0000000105057892 */ /* 0x002fc8000f8ec0ff */
[----:B------:R-:W-:-:S09]  /*20d0*/  UISETP.NE.U32.AND UP0, UPT, UR5, 0x1, UPT ;  /* 0x000000010500788c */ /* 0x000fd2000bf05070 */
[----:B------:R-:W-:Y:S05]  /*20e0*/  BRA.U UP0, `(.L_x_6) ;  /* 0x0000000100947547 */ /* 0x000fea000b800000 */
[----:B------:R-:W1:Y:S02]  /*20f0*/  LDCU.64 UR8, c[0x0][0x390] ;  /* 0x00007200ff0877ac */ /* 0x000e640008000a00 */
[----:B-1----:R-:W-:-:S06]  /*2100*/  UIMAD.WIDE.U32 UR8, UR4, 0x8, UR8 ;  /* 0x00000008040878a5 */ /* 0x002fcc000f8e0008 */
[----:B------:R-:W-:Y:S01]  /*2110*/  MOV R8, UR8 ;  /* 0x0000000800087c02 */ /* 0x000fe20008000f00 */
[----:B------:R-:W-:-:S06]  /*2120*/  IMAD.U32 R9, RZ, RZ, UR9 ;  /* 0x00000009ff097e24 */ /* 0x000fcc000f8e00ff */
[----:B------:R-:W2:Y:S01]  /*2130*/  LDG.E.64.CONSTANT R8, desc[UR14][R8.64] ;  /* 0x0000000e08087981 */ /* 0x000ea2000c1e9b00 */
[----:B------:R-:W-:Y:S01]  /*2140*/  UMOV UR8, 0xbe506019 ;  /* 0xbe50601900087882 */ /* 0x000fe20000000000 */
[----:B------:R-:W-:Y:S02]  /*2150*/  UMOV UR9, 0x3a1fb0f6 ;  /* 0x3a1fb0f600097882 */ /* 0x000fe40000000000 */
[----:B--2---:R-:W-:-:S14]  /*2160*/  DSETP.GT.AND P0, PT, R8, UR8, PT ;  /* 0x0000000808007e2a */ /* 0x004fdc000bf04000 */
[----:B------:R-:W-:Y:S05]  /*2170*/  @!P0 BRA `(.L_x_6) ;  /* 0x0000000000708947 */ /* 0x000fea0003800000 */
[----:B------:R-:W1:Y:S02]  /*2180*/  LDCU.64 UR8, c[0x0][0x398] ;  /* 0x00007300ff0877ac */ /* 0x000e640008000a00 */
[----:B-1----:R-:W-:-:S06]  /*2190*/  UIMAD.WIDE.U32 UR8, UR4, 0x8, UR8 ;  /* 0x00000008040878a5 */ /* 0x002fcc000f8e0008 */
        /* <DEDUP_REMOVED lines=21> */
[----:B0-----:R-:W-:Y:S05]  /*22f0*/  CALL.REL.NOINC `($__internal_0_$__cuda_sm20_div_rn_f64_full) ;  /* 0x0000000000307944 */ /* 0x001fea0003c00000 */
.L_x_39:
[----:B------:R-:W-:-:S05]  /*2300*/  MOV R4, 0x8 ;  /* 0x0000000800047802 */ /* 0x000fca0000000f00 */
[----:B0-----:R-:W-:-:S06]  /*2310*/  IMAD.WIDE R4, R35, R4, UR6 ;  /* 0x0000000623047e25 */ /* 0x001fcc000f8e0204 */
[----:B------:R-:W2:Y:S02]  /*2320*/  LDG.E.64 R4, desc[UR14][R4.64] ;  /* 0x0000000e04047981 */ /* 0x000ea4000c1e1b00 */
[----:B--2---:R-:W-:-:S11]  /*2330*/  DFMA R24, R4, R2, R24 ;  /* 0x000000020418722b */ /* 0x004fd60000000018 */
.L_x_6:
[----:B------:R-:W1:Y:S08]  /*2340*/  LDC.64 R4, c[0x0][0x388] ;  /* 0x0000e200ff047b82 */ /* 0x000e700000000a00 */
[----:B------:R-:W2:Y:S01]  /*2350*/  LDC.64 R2, c[0x0][0x380] ;  /* 0x0000e000ff027b82 */ /* 0x000ea20000000a00 */
[----:B-1----:R-:W-:-:S04]  /*2360*/  IMAD R35, R4, R5, R35 ;  /* 0x0000000504237224 */ /* 0x002fc800078e0223 */
[----:B--2---:R-:W-:-:S05]  /*2370*/  IMAD.WIDE R2, R35, 0x8, R2 ;  /* 0x0000000823027825 */ /* 0x004fca00078e0202 */
[----:B------:R-:W2:Y:S02]  /*2380*/  LDG.E.64 R4, desc[UR14][R2.64] ;  /* 0x0000000e02047981 */ /* 0x000ea4000c1e1b00 */
[----:B--2---:R-:W-:-:S07]  /*2390*/  DADD R4, R4, -R24 ;  /* 0x0000000004047229 */ /* 0x004fce0000000818 */
[----:B------:R-:W-:Y:S01]  /*23a0*/  STG.E.64 desc[UR14][R2.64], R4 ;  /* 0x0000000402007986 */ /* 0x000fe2000c101b0e */
[----:B0-----:R-:W-:Y:S05]  /*23b0*/  EXIT ;  /* 0x000000000000794d */ /* 0x001fea0003800000 */
        .weak           $__internal_0_$__cuda_sm20_div_rn_f64_full
        .type           $__internal_0_$__cuda_sm20_div_rn_f64_full,@function
        .size           $__internal_0_$__cuda_sm20_div_rn_f64_full,(.L_x_75 - $__internal_0_$__cuda_sm20_div_rn_f64_full)
$__internal_0_$__cuda_sm20_div_rn_f64_full:
[C---:B------:R-:W-:Y:S01]  /*23c0*/  FSETP.GEU.AND P0, PT, |R7|.reuse, 1.469367938527859385e-39, PT ;  /* 0x001000000700780b */ /* 0x040fe20003f0e200 */
[----:B------:R-:W-:Y:S01]  /*23d0*/  IMAD.MOV.U32 R6, RZ, RZ, R8 ;  /* 0x000000ffff067224 */ /* 0x000fe200078e0008 */
[C---:B------:R-:W-:Y:S01]  /*23e0*/  LOP3.LUT R9, R7.reuse, 0x800fffff, RZ, 0xc0, !PT ;  /* 0x800fffff07097812 */ /* 0x040fe200078ec0ff */
[----:B------:R-:W-:Y:S01]  /*23f0*/  IMAD.MOV.U32 R30, RZ, RZ, 0x1 ;  /* 0x00000001ff1e7424 */ /* 0x000fe200078e00ff */
[----:B------:R-:W-:Y:S01]  /*2400*/  LOP3.LUT R34, R7, 0x7ff00000, RZ, 0xc0, !PT ;  /* 0x7ff0000007227812 */ /* 0x000fe200078ec0ff */
[----:B------:R-:W-:Y:S01]  /*2410*/  IMAD.MOV.U32 R26, RZ, RZ, R4 ;  /* 0x000000ffff1a7224 */ /* 0x000fe200078e0004 */
[----:B------:R-:W-:-:S07]  /*2420*/  LOP3.LUT R9, R9, 0x3ff00000, RZ, 0xfc, !PT ;  /* 0x3ff0000009097812 */ /* 0x000fce00078efcff */
[----:B------:R-:W-:-:S06]  /*2430*/  @!P0 DMUL R8, R6, 8.98846567431157953865e+307 ;  /* 0x7fe0000006088828 */ /* 0x000fcc0000000000 */
[----:B------:R-:W0:Y:S02]  /*2440*/  MUFU.RCP64H R31, R9 ;  /* 0x00000009001f7308 */ /* 0x000e240000001800 */
[----:B0-----:R-:W-:-:S08]  /*2450*/  DFMA R2, R30, -R8, 1 ;  /* 0x3ff000001e02742b */ /* 0x001fd00000000808 */
[----:B------:R-:W-:-:S08]  /*2460*/  DFMA R2, R2, R2, R2 ;  /* 0x000000020202722b */ /* 0x000fd00000000002 */
[----:B------:R-:W-:Y:S01]  /*2470*/  DFMA R30, R30, R2, R30 ;  /* 0x000000021e1e722b */ /* 0x000fe2000000001e */
[----:B------:R-:W-:Y:S01]  /*2480*/  LOP3.LUT R3, R5, 0x7ff00000, RZ, 0xc0, !PT ;  /* 0x7ff0000005037812 */ /* 0x000fe200078ec0ff */
[----:B------:R-:W-:-:S03]  /*2490*/  IMAD.MOV.U32 R2, RZ, RZ, 0x1ca00000 ;  /* 0x1ca00000ff027424 */ /* 0x000fc600078e00ff */
[----:B------:R-:W-:-:S03]  /*24a0*/  ISETP.GE.U32.AND P1, PT, R3, R34, PT ;  /* 0x000000220300720c */ /* 0x000fc60003f26070 */
[C---:B------:R-:W-:Y:S01]  /*24b0*/  DFMA R28, R30.reuse, -R8, 1 ;  /* 0x3ff000001e1c742b */ /* 0x040fe20000000808 */
[----:B------:R-:W-:Y:S02]  /*24c0*/  MOV R0, R3 ;  /* 0x0000000300007202 */ /* 0x000fe40000000f00 */
[----:B------:R-:W-:Y:S02]  /*24d0*/  SEL R27, R2, 0x63400000, !P1 ;  /* 0x63400000021b7807 */ /* 0x000fe40004800000 */
[----:B------:R-:W-:Y:S02]  /*24e0*/  FSETP.GEU.AND P1, PT, |R5|, 1.469367938527859385e-39, PT ;  /* 0x001000000500780b */ /* 0x000fe40003f2e200 */
[----:B------:R-:W-:Y:S01]  /*24f0*/  LOP3.LUT R27, R27, 0x800fffff, R5, 0xf8, !PT ;  /* 0x800fffff1b1b7812 */ /* 0x000fe200078ef805 */
[----:B------:R-:W-:-:S10]  /*2500*/  DFMA R28, R30, R28, R30 ;  /* 0x0000001c1e1c722b */ /* 0x000fd4000000001e */
[----:B------:R-:W-:Y:S05]  /*2510*/  @P1 BRA `(.L_x_40) ;  /* 0x0000000000201947 */ /* 0x000fea0003800000 */
[----:B------:R-:W-:Y:S01]  /*2520*/  LOP3.LUT R0, R7, 0x7ff00000, RZ, 0xc0, !PT ;  /* 0x7ff0000007007812 */ /* 0x000fe200078ec0ff */
[----:B------:R-:W-:-:S03]  /*2530*/  IMAD.MOV.U32 R30, RZ, RZ, RZ ;  /* 0x000000ffff1e7224 */ /* 0x000fc600078e00ff */
[----:B------:R-:W-:-:S04]  /*2540*/  ISETP.GE.U32.AND P1, PT, R3, R0, PT ;  /* 0x000000000300720c */ /* 0x000fc80003f26070 */
[----:B------:R-:W-:-:S04]  /*2550*/  SEL R31, R2, 0x63400000, !P1 ;  /* 0x63400000021f7807 */ /* 0x000fc80004800000 */
[----:B------:R-:W-:-:S04]  /*2560*/  LOP3.LUT R31, R31, 0x80000000, R5, 0xf8, !PT ;  /* 0x800000001f1f7812 */ /* 0x000fc800078ef805 */
[----:B------:R-:W-:-:S06]  /*2570*/  LOP3.LUT R31, R31, 0x100000, RZ, 0xfc, !PT ;  /* 0x001000001f1f7812 */ /* 0x000fcc00078efcff */
[----:B------:R-:W-:-:S10]  /*2580*/  DFMA R26, R26, 2, -R30 ;  /* 0x400000001a1a782b */ /* 0x000fd4000000081e */
[----:B------:R-:W-:-:S07]  /*2590*/  LOP3.LUT R0, R27, 0x7ff00000, RZ, 0xc0, !PT ;  /* 0x7ff000001b007812 */ /* 0x000fce00078ec0ff */
.L_x_40:
[----:B------:R-:W-:Y:S01]  /*25a0*/  DMUL R30, R28, R26 ;  /* 0x0000001a1c1e7228 */ /* 0x000fe20000000000 */
[----:B------:R-:W-:-:S07]  /*25b0*/  @!P0 LOP3.LUT R34, R9, 0x7ff00000, RZ, 0xc0, !PT ;  /* 0x7ff0000009228812 */ /* 0x000fce00078ec0ff */
[----:B------:R-:W-:-:S08]  /*25c0*/  DFMA R32, R30, -R8, R26 ;  /* 0x800000081e20722b */ /* 0x000fd0000000001a */
[----:B------:R-:W-:Y:S01]  /*25d0*/  DFMA R32, R28, R32, R30 ;  /* 0x000000201c20722b */ /* 0x000fe2000000001e */
[----:B------:R-:W-:-:S05]  /*25e0*/  VIADD R28, R0, 0xffffffff ;  /* 0xffffffff001c7836 */ /* 0x000fca0000000000 */
[----:B------:R-:W-:Y:S02]  /*25f0*/  ISETP.GT.U32.AND P0, PT, R28, 0x7feffffe, PT ;  /* 0x7feffffe1c00780c */ /* 0x000fe40003f04070 */
[----:B------:R-:W-:-:S04]  /*2600*/  IADD3 R28, PT, PT, R34, -0x1, RZ ;  /* 0xffffffff221c7810 */ /* 0x000fc80007ffe0ff */
[----:B------:R-:W-:-:S13]  /*2610*/  ISETP.GT.U32.OR P0, PT, R28, 0x7feffffe, P0 ;  /* 0x7feffffe1c00780c */ /* 0x000fda0000704470 */
[----:B------:R-:W-:Y:S05]  /*2620*/  @P0 BRA `(.L_x_41) ;  /* 0x00000000006c0947 */ /* 0x000fea0003800000 */
[----:B------:R-:W-:-:S04]  /*2630*/  LOP3.LUT R4, R7, 0x7ff00000, RZ, 0xc0, !PT ;  /* 0x7ff0000007047812 */ /* 0x000fc800078ec0ff */
[CC--:B------:R-:W-:Y:S02]  /*2640*/  VIADDMNMX R0, R3.reuse, -R4.reuse, 0xb9600000, !PT ;  /* 0xb960000003007446 */ /* 0x0c0fe40007800904 */
[----:B------:R-:W-:Y:S01]  /*2650*/  ISETP.GE.U32.AND P0, PT, R3, R4, PT ;  /* 0x000000040300720c */ /* 0x000fe20003f06070 */
[----:B------:R-:W-:Y:S01]  /*2660*/  IMAD.MOV.U32 R4, RZ, RZ, RZ ;  /* 0x000000ffff047224 */ /* 0x000fe200078e00ff */
[----:B------:R-:W-:Y:S02]  /*2670*/  VIMNMX R0, PT, PT, R0, 0x46a00000, PT ;  /* 0x46a0000000007848 */ /* 0x000fe40003fe0100 */
[----:B------:R-:W-:-:S05]  /*2680*/  SEL R3, R2, 0x63400000, !P0 ;  /* 0x6340000002037807 */ /* 0x000fca0004000000 */
[----:B------:R-:W-:-:S04]  /*2690*/  IMAD.IADD R0, R0, 0x1, -R3 ;  /* 0x0000000100007824 */ /* 0x000fc800078e0a03 */
[----:B------:R-:W-:-:S06]  /*26a0*/  VIADD R5, R0, 0x7fe00000 ;  /* 0x7fe0000000057836 */ /* 0x000fcc0000000000 */
[----:B------:R-:W-:-:S10]  /*26b0*/  DMUL R2, R32, R4 ;  /* 0x0000000420027228 */ /* 0x000fd40000000000 */
[----:B------:R-:W-:-:S13]  /*26c0*/  FSETP.GTU.AND P0, PT, |R3|, 1.469367938527859385e-39, PT ;  /* 0x001000000300780b */ /* 0x000fda0003f0c200 */
[----:B------:R-:W-:Y:S05]  /*26d0*/  @P0 BRA `(.L_x_42) ;  /* 0x0000000000940947 */ /* 0x000fea0003800000 */
[----:B------:R-:W-:Y:S01]  /*26e0*/  DFMA R8, R32, -R8, R26 ;  /* 0x800000082008722b */ /* 0x000fe2000000001a */
[----:B------:R-:W-:-:S09]  /*26f0*/  MOV R4, RZ ;  /* 0x000000ff00047202 */ /* 0x000fd20000000f00 */
[C---:B------:R-:W-:Y:S02]  /*2700*/  FSETP.NEU.AND P0, PT, R9.reuse, RZ, PT ;  /* 0x000000ff0900720b */ /* 0x040fe40003f0d000 */
[----:B------:R-:W-:-:S04]  /*2710*/  LOP3.LUT R27, R9, 0x80000000, R7, 0x48, !PT ;  /* 0x80000000091b7812 */ /* 0x000fc800078e4807 */
[----:B------:R-:W-:-:S07]  /*2720*/  LOP3.LUT R5, R27, R5, RZ, 0xfc, !PT ;  /* 0x000000051b057212 */ /* 0x000fce00078efcff */
[----:B------:R-:W-:Y:S05]  /*2730*/  @!P0 BRA `(.L_x_42) ;  /* 0x00000000007c8947 */ /* 0x000fea0003800000 */
[----:B------:R-:W-:Y:S01]  /*2740*/  IMAD.MOV R7, RZ, RZ, -R0 ;  /* 0x000000ffff077224 */ /* 0x000fe200078e0a00 */
[----:B------:R-:W-:Y:S01]  /*2750*/  DMUL.RP R4, R32, R4 ;  /* 0x0000000420047228 */ /* 0x000fe20000008000 */
[----:B------:R-:W-:-:S06]  /*2760*/  IMAD.MOV.U32 R6, RZ, RZ, RZ ;  /* 0x000000ffff067224 */ /* 0x000fcc00078e00ff */
[----:B------:R-:W-:-:S03]  /*2770*/  DFMA R6, R2, -R6, R32 ;  /* 0x800000060206722b */ /* 0x000fc60000000020 */
[----:B------:R-:W-:-:S03]  /*2780*/  LOP3.LUT R27, R5, R27, RZ, 0x3c, !PT ;  /* 0x0000001b051b7212 */ /* 0x000fc600078e3cff */
[----:B------:R-:W-:-:S04]  /*2790*/  IADD3 R6, PT, PT, -R0, -0x43300000, RZ ;  /* 0xbcd0000000067810 */ /* 0x000fc80007ffe1ff */
[----:B------:R-:W-:-:S04]  /*27a0*/  FSETP.NEU.AND P0, PT, |R7|, R6, PT ;  /* 0x000000060700720b */ /* 0x000fc80003f0d200 */
[----:B------:R-:W-:Y:S02]  /*27b0*/  FSEL R2, R4, R2, !P0 ;  /* 0x0000000204027208 */ /* 0x000fe40004000000 */
[----:B------:R-:W-:Y:S01]  /*27c0*/  FSEL R3, R27, R3, !P0 ;  /* 0x000000031b037208 */ /* 0x000fe20004000000 */
[----:B------:R-:W-:Y:S06]  /*27d0*/  BRA `(.L_x_42) ;  /* 0x0000000000547947 */ /* 0x000fec0003800000 */
.L_x_41:
[----:B------:R-:W-:-:S14]  /*27e0*/  DSETP.NAN.AND P0, PT, R4, R4, PT ;  /* 0x000000040400722a */ /* 0x000fdc0003f08000 */
[----:B------:R-:W-:Y:S05]  /*27f0*/  @P0 BRA `(.L_x_43) ;  /* 0x0000000000440947 */ /* 0x000fea0003800000 */
[----:B------:R-:W-:-:S14]  /*2800*/  DSETP.NAN.AND P0, PT, R6, R6, PT ;  /* 0x000000060600722a */ /* 0x000fdc0003f08000 */
[----:B------:R-:W-:Y:S05]  /*2810*/  @P0 BRA `(.L_x_44) ;  /* 0x0000000000300947 */ /* 0x000fea0003800000 */
[----:B------:R-:W-:Y:S01]  /*2820*/  ISETP.NE.AND P0, PT, R0, R34, PT ;  /* 0x000000220000720c */ /* 0x000fe20003f05270 */
[----:B------:R-:W-:Y:S01]  /*2830*/  IMAD.MOV.U32 R2, RZ, RZ, 0x0 ;  /* 0x00000000ff027424 */ /* 0x000fe200078e00ff */
[----:B------:R-:W-:-:S11]  /*2840*/  MOV R3, 0xfff80000 ;  /* 0xfff8000000037802 */ /* 0x000fd60000000f00 */
[----:B------:R-:W-:Y:S05]  /*2850*/  @!P0 BRA `(.L_x_42) ;  /* 0x0000000000348947 */ /* 0x000fea0003800000 */
[----:B------:R-:W-:Y:S02]  /*2860*/  ISETP.NE.AND P0, PT, R0, 0x7ff00000, PT ;  /* 0x7ff000000000780c */ /* 0x000fe40003f05270 */
[----:B------:R-:W-:Y:S02]  /*2870*/  LOP3.LUT R3, R5, 0x80000000, R7, 0x48, !PT ;  /* 0x8000000005037812 */ /* 0x000fe400078e4807 */
[----:B------:R-:W-:-:S13]  /*2880*/  ISETP.EQ.OR P0, PT, R34, RZ, !P0 ;  /* 0x000000ff2200720c */ /* 0x000fda0004702670 */
[----:B------:R-:W-:Y:S01]  /*2890*/  @P0 LOP3.LUT R0, R3, 0x7ff00000, RZ, 0xfc, !PT ;  /* 0x7ff0000003000812 */ /* 0x000fe200078efcff */
[----:B------:R-:W-:Y:S02]  /*28a0*/  @!P0 IMAD.MOV.U32 R2, RZ, RZ, RZ ;  /* 0x000000ffff028224 */ /* 0x000fe400078e00ff */
[----:B------:R-:W-:Y:S02]  /*28b0*/  @P0 IMAD.MOV.U32 R2, RZ, RZ, RZ ;  /* 0x000000ffff020224 */ /* 0x000fe400078e00ff */
[----:B------:R-:W-:Y:S01]  /*28c0*/  @P0 IMAD.MOV.U32 R3, RZ, RZ, R0 ;  /* 0x000000ffff030224 */ /* 0x000fe200078e0000 */
[----:B------:R-:W-:Y:S06]  /*28d0*/  BRA `(.L_x_42) ;  /* 0x0000000000147947 */ /* 0x000fec0003800000 */
.L_x_44:
[----:B------:R-:W-:Y:S02]  /*28e0*/  LOP3.LUT R3, R7, 0x80000, RZ, 0xfc, !PT ;  /* 0x0008000007037812 */ /* 0x000fe400078efcff */
[----:B------:R-:W-:Y:S01]  /*28f0*/  MOV R2, R6 ;  /* 0x0000000600027202 */ /* 0x000fe20000000f00 */
[----:B------:R-:W-:Y:S06]  /*2900*/  BRA `(.L_x_42) ;  /* 0x0000000000087947 */ /* 0x000fec0003800000 */
.L_x_43:
[----:B------:R-:W-:Y:S01]  /*2910*/  LOP3.LUT R3, R5, 0x80000, RZ, 0xfc, !PT ;  /* 0x0008000005037812 */ /* 0x000fe200078efcff */
[----:B------:R-:W-:-:S07]  /*2920*/  IMAD.MOV.U32 R2, RZ, RZ, R4 ;  /* 0x000000ffff027224 */ /* 0x000fce00078e0004 */
.L_x_42:
[----:B------:R-:W-:-:S04]  /*2930*/  IMAD.MOV.U32 R37, RZ, RZ, 0x0 ;  /* 0x00000000ff257424 */ /* 0x000fc800078e00ff */
[----:B------:R-:W-:Y:S05]  /*2940*/  RET.REL.NODEC R36 `(_Z23gs_subtract_projectionsPdiiPKdS1_) ;  /* 0xffffffd424ac7950 */ /* 0x000fea0003c3ffff */
.L_x_45:
        /* <DEDUP_REMOVED lines=11> */
.L_x_75:


//--------------------- .text._Z30gs_dot_reduce_kernel_uu_and_uviPdS_S_S_ --------------------------
	.section	.text._Z30gs_dot_reduce_kernel_uu_and_uviPdS_S_S_,"ax",@progbits
	.align	128
        .global         _Z30gs_dot_reduce_kernel_uu_and_uviPdS_S_S_
        .type           _Z30gs_dot_reduce_kernel_uu_and_uviPdS_S_S_,@function
        .size           _Z30gs_dot_reduce_kernel_uu_and_uviPdS_S_S_,(.L_x_79 - _Z30gs_dot_reduce_kernel_uu_and_uviPdS_S_S_)
        .other          _Z30gs_dot_reduce_kernel_uu_and_uviPdS_S_S_,@"STO_CUDA_ENTRY STV_DEFAULT"
_Z30gs_dot_reduce_kernel_uu_and_uviPdS_S_S_:
.text._Z30gs_dot_reduce_kernel_uu_and_uviPdS_S_S_:
[----:B------:R-:W-:Y:S08]  /*0000*/  LDC R1, c[0x0][0x37c] ;  /* 0x0000df00ff017b82 */ /* 0x000ff00000000800 */
[----:B------:R-:W0:Y:S01]  /*0010*/  LDC R0, c[0x0][0x360] ;  /* 0x0000d800ff007b82 */ /* 0x000e220000000800 */
[----:B------:R-:W-:Y:S01]  /*0020*/  HFMA2 R2, -RZ, RZ, 0, 0 ;  /* 0x00000000ff027431 */ /* 0x000fe200000001ff */
[----:B------:R-:W1:Y:S01]  /*0030*/  LDCU.64 UR4, c[0x0][0x358] ;  /* 0x00006b00ff0477ac */ /* 0x000e620008000a00 */
[----:B------:R-:W-:-:S02]  /*0040*/  CS2R R12, SRZ ;  /* 0x00000000000c7805 */ /* 0x000fc4000001ff00 */
[----:B------:R-:W-:-:S03]  /*0050*/  CS2R R10, SRZ ;  /* 0x00000000000a7805 */ /* 0x000fc6000001ff00 */
[----:B------:R-:W2:Y:S01]  /*0060*/  LDC R29, c[0x0][0x380] ;  /* 0x0000e000ff1d7b82 */ /* 0x000ea20000000800 */
[----:B0-----:R-:W0:Y:S01]  /*0070*/  I2F.U32.RP R4, R0 ;  /* 0x0000000000047306 */ /* 0x001e220000209000 */
[----:B------:R-:W-:-:S07]  /*0080*/  ISETP.NE.U32.AND P2, PT, R0, RZ, PT ;  /* 0x000000ff0000720c */ /* 0x000fce0003f45070 */
[----:B0-----:R-:W0:Y:S02]  /*0090*/  MUFU.RCP R4, R4 ;  /* 0x0000000400047308 */ /* 0x001e240000001000 */
[----:B0-----:R-:W-:-:S06]  /*00a0*/  IADD3 R5, PT, PT, R4, 0xffffffe, RZ ;  /* 0x0ffffffe04057810 */ /* 0x001fcc0007ffe0ff */
[----:B------:R-:W0:Y:S02]  /*00b0*/  F2I.FTZ.U32.TRUNC.NTZ R3, R5 ;  /* 0x0000000500037305 */ /* 0x000e24000021f000 */
[----:B0-----:R-:W-:-:S04]  /*00c0*/  IMAD.MOV R7, RZ, RZ, -R3 ;  /* 0x000000ffff077224 */ /* 0x001fc800078e0a03 */
[----:B------:R-:W-:-:S04]  /*00d0*/  IMAD R7, R7, R0, RZ ;  /* 0x0000000007077224 */ /* 0x000fc800078e02ff */
[----:B------:R-:W-:Y:S01]  /*00e0*/  IMAD.HI.U32 R2, R3, R7, R2 ;  /* 0x0000000703027227 */ /* 0x000fe200078e0002 */
[----:B--2---:R-:W-:-:S05]  /*00f0*/  IADD3 R3, PT, PT, R0, -0x1, R29 ;  /* 0xffffffff00037810 */ /* 0x004fca0007ffe01d */
[----:B------:R-:W-:-:S04]  /*0100*/  IMAD.HI.U32 R2, R2, R3, RZ ;  /* 0x0000000302027227 */ /* 0x000fc800078e00ff */
[----:B------:R-:W-:-:S04]  /*0110*/  IMAD.MOV R4, RZ, RZ, -R2 ;  /* 0x000000ffff047224 */ /* 0x000fc800078e0a02 */
[----:B------:R-:W-:Y:S02]  /*0120*/  IMAD R3, R0, R4, R3 ;  /* 0x0000000400037224 */ /* 0x000fe400078e0203 */
[----:B------:R-:W0:Y:S03]  /*0130*/  S2R R4, SR_TID.X ;  /* 0x0000000000047919 */ /* 0x000e260000002100 */
[----:B------:R-:W-:-:S13]  /*0140*/  ISETP.GE.U32.AND P0, PT, R3, R0, PT ;  /* 0x000000000300720c */ /* 0x000fda0003f06070 */
[----:B------:R-:W-:Y:S01]  /*0150*/  @P0 IADD3 R3, PT, PT, R3, -R0, RZ ;  /* 0x8000000003030210 */ /* 0x000fe20007ffe0ff */
[----:B------:R-:W-:-:S03]  /*0160*/  @P0 VIADD R2, R2, 0x1 ;  /* 0x0000000102020836 */ /* 0x000fc60000000000 */
[----:B------:R-:W-:Y:S02]  /*0170*/  ISETP.GE.U32.AND P1, PT, R3, R0, PT ;  /* 0x000000000300720c */ /* 0x000fe40003f26070 */
[----:B------:R-:W2:Y:S11]  /*0180*/  S2R R3, SR_CTAID.X ;  /* 0x0000000000037919 */ /* 0x000eb60000002500 */
[----:B------:R-:W-:-:S02]  /*0190*/  @P1 IADD3 R2, PT, PT, R2, 0x1, RZ ;  /* 0x0000000102021810 */ /* 0x000fc40007ffe0ff */
[----:B------:R-:W-:-:S04]  /*01a0*/  @!P2 LOP3.LUT R2, RZ, R0, RZ, 0x33, !PT ;  /* 0x00000000ff02a212 */ /* 0x000fc800078e33ff */
[----:B------:R-:W-:-:S13]  /*01b0*/  ISETP.GE.AND P0, PT, R2, 0x1, PT ;  /* 0x000000010200780c */ /* 0x000fda0003f06270 */
[----:B01----:R-:W-:Y:S05]  /*01c0*/  @!P0 BRA `(.L_x_46) ;  /* 0x0000000800f88947 */ /* 0x003fea0003800000 */
[----:B------:R-:W-:Y:S01]  /*01d0*/  ISETP.GE.U32.AND P0, PT, R2, 0x8, PT ;  /* 0x000000080200780c */ /* 0x000fe20003f06070 */
[CC--:B--2---:R-:W-:Y:S01]  /*01e0*/  IMAD R21, R3.reuse, R29.reuse, R4 ;  /* 0x0000001d03157224 */ /* 0x0c4fe200078e0204 */
[----:B------:R-:W-:Y:S01]  /*01f0*/  CS2R R10, SRZ ;  /* 0x00000000000a7805 */ /* 0x000fe2000001ff00 */
[----:B------:R-:W-:Y:S01]  /*0200*/  IMAD R6, R3, R29, R29 ;  /* 0x0000001d03067224 */ /* 0x000fe200078e021d */
[----:B------:R-:W-:-:S09]  /*0210*/  CS2R R12, SRZ ;  /* 0x00000000000c7805 */ /* 0x000fd2000001ff00 */
[----:B------:R-:W-:Y:S05]  /*0220*/  @!P0 BRA `(.L_x_47) ;  /* 0x0000000400948947 */ /* 0x000fea0003800000 */
[----:B------:R-:W-:Y:S01]  /*0230*/  IMAD.IADD R8, R0, 0x1, R4 ;  /* 0x0000000100087824 */ /* 0x000fe200078e0204 */
[----:B------:R-:W-:Y:S01]  /*0240*/  LOP3.LUT R14, R2, 0x7ffffff8, RZ, 0xc0, !PT ;  /* 0x7ffffff8020e7812 */ /* 0x000fe200078ec0ff */
[C-C-:B------:R-:W-:Y:S01]  /*0250*/  IMAD R7, R0.reuse, 0x3, R21.reuse ;  /* 0x0000000300077824 */ /* 0x140fe200078e0215 */
[C---:B------:R-:W-:Y:S01]  /*0260*/  LEA R9, R0.reuse, R21, 0x1 ;  /* 0x0000001500097211 */ /* 0x040fe200078e08ff */
[----:B------:R-:W-:Y:S01]  /*0270*/  IMAD R29, R3, R29, R8 ;  /* 0x0000001d031d7224 */ /* 0x000fe200078e0208 */
[----:B------:R-:W-:Y:S01]  /*0280*/  CS2R R10, SRZ ;  /* 0x00000000000a7805 */ /* 0x000fe2000001ff00 */
[--C-:B------:R-:W-:Y:S01]  /*0290*/  IMAD R5, R0, 0x4, R21.reuse ;  /* 0x0000000400057824 */ /* 0x100fe200078e0215 */
[----:B------:R-:W-:Y:S01]  /*02a0*/  IADD3 R8, PT, PT, -R14, RZ, RZ ;  /* 0x000000ff0e087210 */ /* 0x000fe20007ffe1ff */
[C-C-:B------:R-:W-:Y:S02]  /*02b0*/  IMAD R23, R0.reuse, 0x5, R21.reuse ;  /* 0x0000000500177824 */ /* 0x140fe400078e0215 */
[----:B------:R-:W-:-:S02]  /*02c0*/  IMAD R25, R0, 0x6, R21 ;  /* 0x0000000600197824 */ /* 0x000fc400078e0215 */
[----:B------:R-:W-:-:S07]  /*02d0*/  IMAD R27, R0, 0x7, R21 ;  /* 0x00000007001b7824 */ /* 0x000fce00078e0215 */
.L_x_48:
[----:B------:R-:W-:Y:S01]  /*02e0*/  ISETP.GE.AND P2, PT, R21, R6, PT ;  /* 0x000000061500720c */ /* 0x000fe20003f46270 */
[----:B------:R-:W-:-:S05]  /*02f0*/  IMAD.IADD R22, R0, 0x1, R21 ;  /* 0x0000000100167824 */ /* 0x000fca00078e0215 */
[----:B------:R-:W-:-:S07]  /*0300*/  ISETP.GE.AND P3, PT, R22, R6, PT ;  /* 0x000000061600720c */ /* 0x000fce0003f66270 */
[----:B------:R-:W0:Y:S08]  /*0310*/  @!P2 LDC.64 R18, c[0x0][0x388] ;  /* 0x0000e200ff12ab82 */ /* 0x000e300000000a00 */
[----:B------:R-:W1:Y:S08]  /*0320*/  @!P2 LDC.64 R16, c[0x0][0x390] ;  /* 0x0000e400ff10ab82 */ /* 0x000e700000000a00 */
[----:B------:R-:W2:Y:S01]  /*0330*/  @!P3 LDC.64 R14, c[0x0][0x388] ;  /* 0x0000e200ff0ebb82 */ /* 0x000ea20000000a00 */
[----:B0-----:R-:W-:-:S06]  /*0340*/  @!P2 IMAD.WIDE R18, R21, 0x8, R18 ;  /* 0x000000081512a825 */ /* 0x001fcc00078e0212 */
[----:B------:R-:W3:Y:S01]  /*0350*/  @!P2 LDG.E.64 R18, desc[UR4][R18.64] ;  /* 0x000000041212a981 */ /* 0x000ee2000c1e1b00 */
[----:B-1----:R-:W-:Y:S02]  /*0360*/  @!P2 IMAD.WIDE R16, R21, 0x8, R16 ;  /* 0x000000081510a825 */ /* 0x002fe400078e0210 */
[----:B------:R-:W0:Y:S04]  /*0370*/  @!P3 LDC.64 R20, c[0x0][0x390] ;  /* 0x0000e400ff14bb82 */ /* 0x000e280000000a00 */
[----:B------:R-:W4:Y:S01]  /*0380*/  @!P2 LDG.E.64 R16, desc[UR4][R16.64] ;  /* 0x000000041010a981 */ /* 0x000f22000c1e1b00 */
[----:B--2---:R-:W-:-:S06]  /*0390*/  @!P3 IMAD.WIDE R14, R29, 0x8, R14 ;  /* 0x000000081d0eb825 */ /* 0x004fcc00078e020e */
[----:B------:R-:W2:Y:S01]  /*03a0*/  @!P3 LDG.E.64 R14, desc[UR4][R14.64] ;  /* 0x000000040e0eb981 */ /* 0x000ea2000c1e1b00 */
[----:B0-----:R-:W-:-:S06]  /*03b0*/  @!P3 IMAD.WIDE R20, R29, 0x8, R20 ;  /* 0x000000081d14b825 */ /* 0x001fcc00078e0214 */
[----:B------:R-:W5:Y:S01]  /*03c0*/  @!P3 LDG.E.64 R20, desc[UR4][R20.64] ;  /* 0x000000041414b981 */ /* 0x000f62000c1e1b00 */
[----:B------:R-:W-:-:S04]  /*03d0*/  IADD3 R22, PT, PT, R22, R0, RZ ;  /* 0x0000000016167210 */ /* 0x000fc80007ffe0ff */
[C---:B------:R-:W-:Y:S01]  /*03e0*/  ISETP.GE.AND P0, PT, R22.reuse, R6, PT ;  /* 0x000000061600720c */ /* 0x040fe20003f06270 */
[----:B------:R-:W-:-:S05]  /*03f0*/  IMAD.IADD R22, R22, 0x1, R0 ;  /* 0x0000000116167824 */ /* 0x000fca00078e0200 */
[----:B------:R-:W-:Y:S01]  /*0400*/  ISETP.GE.AND P1, PT, R22, R6, PT ;  /* 0x000000061600720c */ /* 0x000fe20003f26270 */
[----:B---3--:R-:W-:-:S06]  /*0410*/  @!P2 DADD R12, R12, R18 ;  /* 0x000000000c0ca229 */ /* 0x008fcc0000000012 */
[----:B------:R-:W0:Y:S01]  /*0420*/  @!P0 LDC.64 R18, c[0x0][0x388] ;  /* 0x0000e200ff128b82 */ /* 0x000e220000000a00 */
[----:B----4-:R-:W-:-:S07]  /*0430*/  @!P2 DADD R10, R10, R16 ;  /* 0x000000000a0aa229 */ /* 0x010fce0000000010 */
[----:B------:R-:W1:Y:S01]  /*0440*/  @!P0 LDC.64 R16, c[0x0][0x390] ;  /* 0x0000e400ff108b82 */ /* 0x000e620000000a00 */
[----:B--2---:R-:W-:-:S07]  /*0450*/  @!P3 DADD R12, R12, R14 ;  /* 0x000000000c0cb229 */ /* 0x004fce000000000e */
[----:B------:R-:W2:Y:S01]  /*0460*/  @!P1 LDC.64 R14, c[0x0][0x388] ;  /* 0x0000e200ff0e9b82 */ /* 0x000ea20000000a00 */
[----:B0-----:R-:W-:-:S06]  /*0470*/  @!P0 IMAD.WIDE R18, R9, 0x8, R18 ;  /* 0x0000000809128825 */ /* 0x001fcc00078e0212 */
[----:B------:R-:W3:Y:S01]  /*0480*/  @!P0 LDG.E.64 R18, desc[UR4][R18.64] ;  /* 0x0000000412128981 */ /* 0x000ee2000c1e1b00 */
[----:B-----5:R-:W-:Y:S01]  /*0490*/  @!P3 DADD R10, R10, R20 ;  /* 0x000000000a0ab229 */ /* 0x020fe20000000014 */
[----:B------:R-:W0:Y:S01]  /*04a0*/  @!P1 LDC.64 R20, c[0x0][0x390] ;  /* 0x0000e400ff149b82 */ /* 0x000e220000000a00 */
[----:B-1----:R-:W-:-:S04]  /*04b0*/  @!P0 IMAD.WIDE R16, R9, 0x8, R16 ;  /* 0x0000000809108825 */ /* 0x002fc800078e0210 */
[C---:B--2---:R-:W-:Y:S02]  /*04c0*/  @!P1 IMAD.WIDE R14, R7.reuse, 0x8, R14 ;  /* 0x00000008070e9825 */ /* 0x044fe400078e020e */
[----:B------:R-:W2:Y:S04]  /*04d0*/  @!P0 LDG.E.64 R16, desc[UR4][R16.64] ;  /* 0x0000000410108981 */ /* 0x000ea8000c1e1b00 */
[----:B------:R-:W4:Y:S01]  /*04e0*/  @!P1 LDG.E.64 R14, desc[UR4][R14.64] ;  /* 0x000000040e0e9981 */ /* 0x000f22000c1e1b00 */
        /* <DEDUP_REMOVED lines=8> */
[----:B--2---:R-:W-:-:S07]  /*0570*/  @!P0 DADD R10, R10, R16 ;  /* 0x000000000a0a8229 */ /* 0x004fce0000000010 */
[----:B------:R-:W1:Y:S01]  /*0580*/  @!P2 LDC.64 R16, c[0x0][0x388] ;  /* 0x0000e200ff10ab82 */ /* 0x000e620000000a00 */
[----:B----4-:R-:W-:-:S07]  /*0590*/  @!P1 DADD R12, R12, R14 ;  /* 0x000000000c0c9229 */ /* 0x010fce000000000e */
[----:B------:R-:W2:Y:S01]  /*05a0*/  @!P3 LDC.64 R14, c[0x0][0x390] ;  /* 0x0000e400ff0ebb82 */ /* 0x000ea20000000a00 */
[----:B-----5:R-:W-:Y:S01]  /*05b0*/  @!P1 DADD R10, R10, R20 ;  /* 0x000000000a0a9229 */ /* 0x020fe20000000014 */
[----:B0-----:R-:W-:-:S06]  /*05c0*/  @!P3 IMAD.WIDE R20, R5, 0x8, R18 ;  /* 0x000000080514b825 */ /* 0x001fcc00078e0212 */
[----:B------:R-:W0:Y:S01]  /*05d0*/  @!P2 LDC.64 R18, c[0x0][0x390] ;  /* 0x0000e400ff12ab82 */ /* 0x000e220000000a00 */
[----:B-1----:R-:W-:Y:S01]  /*05e0*/  @!P2 IMAD.WIDE R16, R23, 0x8, R16 ;  /* 0x000000081710a825 */ /* 0x002fe200078e0210 */
[----:B------:R-:W3:Y:S03]  /*05f0*/  @!P3 LDG.E.64 R20, desc[UR4][R20.64] ;  /* 0x000000041414b981 */ /* 0x000ee6000c1e1b00 */
[----:B--2---:R-:W-:Y:S02]  /*0600*/  @!P3 IMAD.WIDE R14, R5, 0x8, R14 ;  /* 0x00000008050eb825 */ /* 0x004fe400078e020e */
        /* <DEDUP_REMOVED lines=8> */
[----:B---3--:R-:W-:-:S12]  /*0690*/  @!P3 DADD R12, R12, R20 ;  /* 0x000000000c0cb229 */ /* 0x008fd80000000014 */
[----:B------:R-:W0:Y:S01]  /*06a0*/  @!P1 LDC.64 R20, c[0x0][0x390] ;  /* 0x0000e400ff149b82 */ /* 0x000e220000000a00 */
[----:B--2---:R-:W-:Y:S02]  /*06b0*/  @!P2 DADD R12, R12, R16 ;  /* 0x000000000c0ca229 */ /* 0x004fe40000000010 */
[----:B----4-:R-:W-:-:S05]  /*06c0*/  @!P3 DADD R10, R10, R14 ;  /* 0x000000000a0ab229 */ /* 0x010fca000000000e */
[----:B------:R-:W1:Y:S08]  /*06d0*/  @!P0 LDC.64 R16, c[0x0][0x390] ;  /* 0x0000e400ff108b82 */ /* 0x000e700000000a00 */
[----:B------:R-:W2:Y:S01]  /*06e0*/  @!P0 LDC.64 R14, c[0x0][0x388] ;  /* 0x0000e200ff0e8b82 */ /* 0x000ea20000000a00 */
[----:B-----5:R-:W-:-:S07]  /*06f0*/  @!P2 DADD R10, R10, R18 ;  /* 0x000000000a0aa229 */ /* 0x020fce0000000012 */
[----:B------:R-:W3:Y:S01]  /*0700*/  @!P1 LDC.64 R18, c[0x0][0x388] ;  /* 0x0000e200ff129b82 */ /* 0x000ee20000000a00 */
[----:B-1----:R-:W-:-:S06]  /*0710*/  @!P0 IMAD.WIDE R16, R25, 0x8, R16 ;  /* 0x0000000819108825 */ /* 0x002fcc00078e0210 */
[----:B------:R-:W4:Y:S01]  /*0720*/  @!P0 LDG.E.64 R16, desc[UR4][R16.64] ;  /* 0x0000000410108981 */ /* 0x000f22000c1e1b00 */
[----:B--2---:R-:W-:-:S06]  /*0730*/  @!P0 IMAD.WIDE R14, R25, 0x8, R14 ;  /* 0x00000008190e8825 */ /* 0x004fcc00078e020e */
[----:B------:R-:W2:Y:S01]  /*0740*/  @!P0 LDG.E.64 R14, desc[UR4][R14.64] ;  /* 0x000000040e0e8981 */ /* 0x000ea2000c1e1b00 */
[----:B0-----:R-:W-:-:S04]  /*0750*/  @!P1 IMAD.WIDE R20, R27, 0x8, R20 ;  /* 0x000000081b149825 */ /* 0x001fc800078e0214 */
[----:B---3--:R-:W-:Y:S02]  /*0760*/  @!P1 IMAD.WIDE R18, R27, 0x8, R18 ;  /* 0x000000081b129825 */ /* 0x008fe400078e0212 */
[----:B------:R-:W3:Y:S04]  /*0770*/  @!P1 LDG.E.64 R20, desc[UR4][R20.64] ;  /* 0x0000000414149981 */ /* 0x000ee8000c1e1b00 */
[----:B------:R-:W5:Y:S01]  /*0780*/  @!P1 LDG.E.64 R18, desc[UR4][R18.64] ;  /* 0x0000000412129981 */ /* 0x000f62000c1e1b00 */
[----:B------:R-:W-:Y:S01]  /*0790*/  IADD3 R8, PT, PT, R8, 0x8, RZ ;  /* 0x0000000808087810 */ /* 0x000fe20007ffe0ff */
[C---:B------:R-:W-:Y:S01]  /*07a0*/  IMAD R29, R0.reuse, 0x8, R29 ;  /* 0x00000008001d7824 */ /* 0x040fe200078e021d */
[C---:B------:R-:W-:Y:S01]  /*07b0*/  LEA R9, R0.reuse, R9, 0x3 ;  /* 0x0000000900097211 */ /* 0x040fe200078e18ff */
[C---:B------:R-:W-:Y:S01]  /*07c0*/  IMAD R25, R0.reuse, 0x8, R25 ;  /* 0x0000000800197824 */ /* 0x040fe200078e0219 */
[----:B------:R-:W-:-:S02]  /*07d0*/  LEA R7, R0, R7, 0x3 ;  /* 0x0000000700077211 */ /* 0x000fc400078e18ff */
[C---:B------:R-:W-:Y:S02]  /*07e0*/  LEA R5, R0.reuse, R5, 0x3 ;  /* 0x0000000500057211 */ /* 0x040fe400078e18ff */
[C---:B------:R-:W-:Y:S02]  /*07f0*/  LEA R23, R0.reuse, R23, 0x3 ;  /* 0x0000001700177211 */ /* 0x040fe400078e18ff */
[----:B------:R-:W-:Y:S01]  /*0800*/  LEA R27, R0, R27, 0x3 ;  /* 0x0000001b001b7211 */ /* 0x000fe200078e18ff */
[----:B----4-:R-:W-:Y:S02]  /*0810*/  @!P0 DADD R10, R10, R16 ;  /* 0x000000000a0a8229 */ /* 0x010fe40000000010 */
[----:B--2---:R-:W-:Y:S01]  /*0820*/  @!P0 DADD R12, R12, R14 ;  /* 0x000000000c0c8229 */ /* 0x004fe2000000000e */
[----:B------:R-:W-:-:S05]  /*0830*/  ISETP.NE.AND P0, PT, R8, RZ, PT ;  /* 0x000000ff0800720c */ /* 0x000fca0003f05270 */
[----:B---3--:R-:W-:Y:S01]  /*0840*/  @!P1 DADD R10, R10, R20 ;  /* 0x000000000a0a9229 */ /* 0x008fe20000000014 */
[----:B------:R-:W-:Y:S01]  /*0850*/  IMAD.IADD R21, R22, 0x1, R0 ;  /* 0x0000000116157824 */ /* 0x000fe200078e0200 */
[----:B-----5:R-:W-:-:S06]  /*0860*/  @!P1 DADD R12, R12, R18 ;  /* 0x000000000c0c9229 */ /* 0x020fcc0000000012 */
[----:B------:R-:W-:Y:S05]  /*0870*/  @P0 BRA `(.L_x_48) ;  /* 0xfffffff800980947 */ /* 0x000fea000383ffff */
.L_x_47:
[----:B------:R-:W-:-:S13]  /*0880*/  LOP3.LUT P0, R7, R2, 0x7, RZ, 0xc0, !PT ;  /* 0x0000000702077812 */ /* 0x000fda000780c0ff */
[----:B------:R-:W-:Y:S05]  /*0890*/  @!P0 BRA `(.L_x_46) ;  /* 0x0000000400448947 */ /* 0x000fea0003800000 */
[----:B------:R-:W-:Y:S02]  /*08a0*/  ISETP.GE.U32.AND P1, PT, R7, 0x4, PT ;  /* 0x000000040700780c */ /* 0x000fe40003f26070 */
[----:B------:R-:W-:-:S04]  /*08b0*/  LOP3.LUT R5, R2, 0x3, RZ, 0xc0, !PT ;  /* 0x0000000302057812 */ /* 0x000fc800078ec0ff */
[----:B------:R-:W-:-:S07]  /*08c0*/  ISETP.NE.AND P0, PT, R5, RZ, PT ;  /* 0x000000ff0500720c */ /* 0x000fce0003f05270 */
[----:B------:R-:W-:Y:S06]  /*08d0*/  @!P1 BRA `(.L_x_49) ;  /* 0x0000000000a09947 */ /* 0x000fec0003800000 */
[----:B------:R-:W-:-:S13]  /*08e0*/  ISETP.GE.AND P1, PT, R21, R6, PT ;  /* 0x000000061500720c */ /* 0x000fda0003f26270 */
[----:B------:R-:W0:Y:S01]  /*08f0*/  @!P1 LDC.64 R8, c[0x0][0x388] ;  /* 0x0000e200ff089b82 */ /* 0x000e220000000a00 */
[----:B------:R-:W-:-:S07]  /*0900*/  IADD3 R19, PT, PT, R21, R0, RZ ;  /* 0x0000000015137210 */ /* 0x000fce0007ffe0ff */
[----:B------:R-:W1:Y:S01]  /*0910*/  @!P1 LDC.64 R16, c[0x0][0x390] ;  /* 0x0000e400ff109b82 */ /* 0x000e620000000a00 */
[----:B0-----:R-:W-:-:S06]  /*0920*/  @!P1 IMAD.WIDE R8, R21, 0x8, R8 ;  /* 0x0000000815089825 */ /* 0x001fcc00078e0208 */
[----:B------:R-:W2:Y:S01]  /*0930*/  @!P1 LDG.E.64 R8, desc[UR4][R8.64] ;  /* 0x0000000408089981 */ /* 0x000ea2000c1e1b00 */
[C---:B------:R-:W-:Y:S01]  /*0940*/  ISETP.GE.AND P2, PT, R19.reuse, R6, PT ;  /* 0x000000061300720c */ /* 0x040fe20003f46270 */
[----:B------:R-:W-:Y:S02]  /*0950*/  IMAD.IADD R27, R19, 0x1, R0 ;  /* 0x00000001131b7824 */ /* 0x000fe400078e0200 */
[----:B-1----:R-:W-:-:S03]  /*0960*/  @!P1 IMAD.WIDE R16, R21, 0x8, R16 ;  /* 0x0000000815109825 */ /* 0x002fc600078e0210 */
[C---:B------:R-:W-:Y:S02]  /*0970*/  ISETP.GE.AND P3, PT, R27.reuse, R6, PT ;  /* 0x000000061b00720c */ /* 0x040fe40003f66270 */
[----:B------:R-:W-:Y:S01]  /*0980*/  IADD3 R7, PT, PT, R27, R0, RZ ;  /* 0x000000001b077210 */ /* 0x000fe20007ffe0ff */
[----:B------:R-:W3:Y:S03]  /*0990*/  @!P1 LDG.E.64 R16, desc[UR4][R16.64] ;  /* 0x0000000410109981 */ /* 0x000ee6000c1e1b00 */
[----:B------:R-:W-:Y:S01]  /*09a0*/  ISETP.GE.AND P4, PT, R7, R6, PT ;  /* 0x000000060700720c */ /* 0x000fe20003f86270 */
[----:B------:R-:W0:Y:S08]  /*09b0*/  @!P2 LDC.64 R24, c[0x0][0x388] ;  /* 0x0000e200ff18ab82 */ /* 0x000e300000000a00 */
[----:B------:R-:W1:Y:S08]  /*09c0*/  @!P2 LDC.64 R22, c[0x0][0x390] ;  /* 0x0000e400ff16ab82 */ /* 0x000e700000000a00 */
[----:B------:R-:W4:Y:S01]  /*09d0*/  @!P3 LDC.64 R14, c[0x0][0x388] ;  /* 0x0000e200ff0ebb82 */ /* 0x000f220000000a00 */
[----:B0-----:R-:W-:-:S07]  /*09e0*/  @!P2 IMAD.WIDE R24, R19, 0x8, R24 ;  /* 0x000000081318a825 */ /* 0x001fce00078e0218 */
[----:B------:R-:W0:Y:S01]  /*09f0*/  @!P4 LDC.64 R20, c[0x0][0x388] ;  /* 0x0000e200ff14cb82 */ /* 0x000e220000000a00 */
[----:B------:R-:W5:Y:S01]  /*0a00*/  @!P2 LDG.E.64 R24, desc[UR4][R24.64] ;  /* 0x000000041818a981 */ /* 0x000f62000c1e1b00 */
[----:B-1----:R-:W-:-:S06]  /*0a10*/  @!P2 IMAD.WIDE R22, R19, 0x8, R22 ;  /* 0x000000081316a825 */ /* 0x002fcc00078e0216 */
[----:B------:R-:W1:Y:S01]  /*0a20*/  @!P4 LDC.64 R18, c[0x0][0x390] ;  /* 0x0000e400ff12cb82 */ /* 0x000e620000000a00 */
[----:B------:R-:W5:Y:S01]  /*0a30*/  @!P2 LDG.E.64 R22, desc[UR4][R22.64] ;  /* 0x000000041616a981 */ /* 0x000f62000c1e1b00 */
[----:B----4-:R-:W-:-:S06]  /*0a40*/  @!P3 IMAD.WIDE R14, R27, 0x8, R14 ;  /* 0x000000081b0eb825 */ /* 0x010fcc00078e020e */
[----:B------:R-:W4:Y:S01]  /*0a50*/  @!P3 LDG.E.64 R14, desc[UR4][R14.64] ;  /* 0x000000040e0eb981 */ /* 0x000f22000c1e1b00 */
[----:B-1----:R-:W-:-:S06]  /*0a60*/  @!P4 IMAD.WIDE R18, R7, 0x8, R18 ;  /* 0x000000080712c825 */ /* 0x002fcc00078e0212 */
[----:B------:R-:W4:Y:S01]  /*0a70*/  @!P4 LDG.E.64 R18, desc[UR4][R18.64] ;  /* 0x000000041212c981 */ /* 0x000f22000c1e1b00 */
[----:B--2---:R-:W-:Y:S01]  /*0a80*/  @!P1 DADD R12, R12, R8 ;  /* 0x000000000c0c9229 */ /* 0x004fe20000000008 */
[----:B------:R-:W1:Y:S02]  /*0a90*/  @!P3 LDC.64 R8, c[0x0][0x390] ;  /* 0x0000e400ff08bb82 */ /* 0x000e640000000a00 */
[----:B-1----:R-:W-:-:S04]  /*0aa0*/  @!P3 IMAD.WIDE R8, R27, 0x8, R8 ;  /* 0x000000081b08b825 */ /* 0x002fc800078e0208 */
[----:B0-----:R-:W-:Y:S02]  /*0ab0*/  @!P4 IMAD.WIDE R26, R7, 0x8, R20 ;  /* 0x00000008071ac825 */ /* 0x001fe400078e0214 */
[----:B------:R-:W2:Y:S04]  /*0ac0*/  @!P3 LDG.E.64 R8, desc[UR4][R8.64] ;  /* 0x000000040808b981 */ /* 0x000ea8000c1e1b00 */
[----:B------:R-:W2:Y:S01]  /*0ad0*/  @!P4 LDG.E.64 R26, desc[UR4][R26.64] ;  /* 0x000000041a1ac981 */ /* 0x000ea2000c1e1b00 */
[----:B---3--:R-:W-:Y:S02]  /*0ae0*/  @!P1 DADD R10, R10, R16 ;  /* 0x000000000a0a9229 */ /* 0x008fe40000000010 */
[----:B-----5:R-:W-:-:S06]  /*0af0*/  @!P2 DADD R12, R12, R24 ;  /* 0x000000000c0ca229 */ /* 0x020fcc0000000018 */
[----:B------:R-:W-:Y:S02]  /*0b00*/  @!P2 DADD R10, R10, R22 ;  /* 0x000000000a0aa229 */ /* 0x000fe40000000016 */
[----:B----4-:R-:W-:Y:S01]  /*0b10*/  @!P3 DADD R12, R12, R14 ;  /* 0x000000000c0cb229 */ /* 0x010fe2000000000e */
[----:B------:R-:W-:-:S05]  /*0b20*/  IADD3 R21, PT, PT, R7, R0, RZ ;  /* 0x0000000007157210 */ /* 0x000fca0007ffe0ff */
[----:B--2---:R-:W-:Y:S02]  /*0b30*/  @!P3 DADD R10, R10, R8 ;  /* 0x000000000a0ab229 */ /* 0x004fe40000000008 */
[----:B------:R-:W-:-:S06]  /*0b40*/  @!P4 DADD R12, R12, R26 ;  /* 0x000000000c0cc229 */ /* 0x000fcc000000001a */
[----:B------:R-:W-:-:S11]  /*0b50*/  @!P4 DADD R10, R10, R18 ;  /* 0x000000000a0ac229 */ /* 0x000fd60000000012 */
.L_x_49:
[----:B------:R-:W-:Y:S05]  /*0b60*/  @!P0 BRA `(.L_x_46) ;  /* 0x0000000000908947 */ /* 0x000fea0003800000 */
[----:B------:R-:W-:Y:S02]  /*0b70*/  ISETP.NE.AND P0, PT, R5, 0x1, PT ;  /* 0x000000010500780c */ /* 0x000fe40003f05270 */
[----:B------:R-:W-:-:S11]  /*0b80*/  LOP3.LUT R2, R2, 0x1, RZ, 0xc0, !PT ;  /* 0x0000000102027812 */ /* 0x000fd600078ec0ff */
[----:B------:R-:W-:Y:S05]  /*0b90*/  @!P0 BRA `(.L_x_50) ;  /* 0x0000000000508947 */ /* 0x000fea0003800000 */
[C---:B------:R-:W-:Y:S01]  /*0ba0*/  ISETP.GE.AND P1, PT, R21.reuse, R6, PT ;  /* 0x000000061500720c */ /* 0x040fe20003f26270 */
[----:B------:R-:W-:-:S05]  /*0bb0*/  IMAD.IADD R5, R21, 0x1, R0 ;  /* 0x0000000115057824 */ /* 0x000fca00078e0200 */
[----:B------:R-:W-:-:S07]  /*0bc0*/  ISETP.GE.AND P0, PT, R5, R6, PT ;  /* 0x000000060500720c */ /* 0x000fce0003f06270 */
[----:B------:R-:W0:Y:S08]  /*0bd0*/  @!P1 LDC.64 R8, c[0x0][0x388] ;  /* 0x0000e200ff089b82 */ /* 0x000e300000000a00 */
[----:B------:R-:W1:Y:S08]  /*0be0*/  @!P1 LDC.64 R14, c[0x0][0x390] ;  /* 0x0000e400ff0e9b82 */ /* 0x000e700000000a00 */
[----:B------:R-:W2:Y:S08]  /*0bf0*/  @!P0 LDC.64 R18, c[0x0][0x388] ;  /* 0x0000e200ff128b82 */ /* 0x000eb00000000a00 */
[----:B------:R-:W3:Y:S01]  /*0c00*/  @!P0 LDC.64 R16, c[0x0][0x390] ;  /* 0x0000e400ff108b82 */ /* 0x000ee20000000a00 */
[----:B0-----:R-:W-:-:S06]  /*0c10*/  @!P1 IMAD.WIDE R8, R21, 0x8, R8 ;  /* 0x0000000815089825 */ /* 0x001fcc00078e0208 */
[----:B------:R-:W4:Y:S01]  /*0c20*/  @!P1 LDG.E.64 R8, desc[UR4][R8.64] ;  /* 0x0000000408089981 */ /* 0x000f22000c1e1b00 */
[----:B-1----:R-:W-:-:S06]  /*0c30*/  @!P1 IMAD.WIDE R14, R21, 0x8, R14 ;  /* 0x00000008150e9825 */ /* 0x002fcc00078e020e */
[----:B------:R-:W5:Y:S01]  /*0c40*/  @!P1 LDG.E.64 R14, desc[UR4][R14.64] ;  /* 0x000000040e0e9981 */ /* 0x000f62000c1e1b00 */
[----:B--2---:R-:W-:-:S06]  /*0c50*/  @!P0 IMAD.WIDE R18, R5, 0x8, R18 ;  /* 0x0000000805128825 */ /* 0x004fcc00078e0212 */
[----:B------:R-:W2:Y:S01]  /*0c60*/  @!P0 LDG.E.64 R18, desc[UR4][R18.64] ;  /* 0x0000000412128981 */ /* 0x000ea2000c1e1b00 */
[----:B---3--:R-:W-:-:S06]  /*0c70*/  @!P0 IMAD.WIDE R16, R5, 0x8, R16 ;  /* 0x0000000805108825 */ /* 0x008fcc00078e0210 */
[----:B------:R-:W3:Y:S01]  /*0c80*/  @!P0 LDG.E.64 R16, desc[UR4][R16.64] ;  /* 0x0000000410108981 */ /* 0x000ee2000c1e1b00 */
[----:B------:R-:W-:Y:S01]  /*0c90*/  IADD3 R21, PT, PT, R5, R0, RZ ;  /* 0x0000000005157210 */ /* 0x000fe20007ffe0ff */
[----:B----4-:R-:W-:Y:S02]  /*0ca0*/  @!P1 DADD R12, R12, R8 ;  /* 0x000000000c0c9229 */ /* 0x010fe40000000008 */
[----:B-----5:R-:W-:-:S06]  /*0cb0*/  @!P1 DADD R10, R10, R14 ;  /* 0x000000000a0a9229 */ /* 0x020fcc000000000e */
[----:B--2---:R-:W-:Y:S02]  /*0cc0*/  @!P0 DADD R12, R12, R18 ;  /* 0x000000000c0c8229 */ /* 0x004fe40000000012 */
[----:B---3--:R-:W-:-:S11]  /*0cd0*/  @!P0 DADD R10, R10, R16 ;  /* 0x000000000a0a8229 */ /* 0x008fd60000000010 */
.L_x_50:
[----:B------:R-:W-:Y:S01]  /*0ce0*/  ISETP.GE.AND P0, PT, R21, R6, PT ;  /* 0x000000061500720c */ /* 0x000fe20003f06270 */
[----:B------:R-:W-:Y:S03]  /*0cf0*/  BSSY.RECONVERGENT B0, `(.L_x_46) ;  /* 0x000000b000007945 */ /* 0x000fe60003800200 */
[----:B------:R-:W-:-:S13]  /*0d00*/  ISETP.NE.U32.OR P0, PT, R2, 0x1, P0 ;  /* 0x000000010200780c */ /* 0x000fda0000705470 */
[----:B------:R-:W-:Y:S05]  /*0d10*/  @P0 BRA `(.L_x_51) ;  /* 0x0000000000200947 */ /* 0x000fea0003800000 */
[----:B------:R-:W0:Y:S08]  /*0d20*/  LDC.64 R6, c[0x0][0x388] ;  /* 0x0000e200ff067b82 */ /* 0x000e300000000a00 */
[----:B------:R-:W1:Y:S01]  /*0d30*/  LDC.64 R8, c[0x0][0x390] ;  /* 0x0000e400ff087b82 */ /* 0x000e620000000a00 */
[----:B0-----:R-:W-:-:S06]  /*0d40*/  IMAD.WIDE R6, R21, 0x8, R6 ;  /* 0x0000000815067825 */ /* 0x001fcc00078e0206 */
[----:B------:R-:W2:Y:S01]  /*0d50*/  LDG.E.64 R6, desc[UR4][R6.64] ;  /* 0x0000000406067981 */ /* 0x000ea2000c1e1b00 */
[----:B-1----:R-:W-:-:S06]  /*0d60*/  IMAD.WIDE R8, R21, 0x8, R8 ;  /* 0x0000000815087825 */ /* 0x002fcc00078e0208 */
[----:B------:R-:W3:Y:S01]  /*0d70*/  LDG.E.64 R8, desc[UR4][R8.64] ;  /* 0x0000000408087981 */ /* 0x000ee2000c1e1b00 */
[----:B--2---:R-:W-:Y:S02]  /*0d80*/  DADD R12, R12, R6 ;  /* 0x000000000c0c7229 */ /* 0x004fe40000000006 */
[----:B---3--:R-:W-:-:S11]  /*0d90*/  DADD R10, R10, R8 ;  /* 0x000000000a0a7229 */ /* 0x008fd60000000008 */
.L_x_51:
[----:B------:R-:W-:Y:S05]  /*0da0*/  BSYNC.RECONVERGENT B0 ;  /* 0x0000000000007941 */ /* 0x000fea0003800200 */
.L_x_46:
[----:B------:R-:W-:Y:S01]  /*0db0*/  SHFL.DOWN PT, R7, R13, 0x10, 0x1f ;  /* 0x0a001f000d077f89 */ /* 0x000fe200000e0000 */
[----:B------:R-:W-:Y:S01]  /*0dc0*/  MOV R5, 0xffff0000 ;  /* 0xffff000000057802 */ /* 0x000fe20000000f00 */
[----:B------:R-:W-:Y:S01]  /*0dd0*/  IMAD.MOV.U32 R19, RZ, RZ, -0x1000000 ;  /* 0xff000000ff137424 */ /* 0x000fe200078e00ff */
[----:B------:R-:W-:Y:S01]  /*0de0*/  MOV R21, 0xf0000000 ;  /* 0xf000000000157802 */ /* 0x000fe20000000f00 */
[----:B------:R-:W0:Y:S01]  /*0df0*/  SHFL.DOWN PT, R6, R12, 0x10, 0x1f ;  /* 0x0a001f000c067f89 */ /* 0x000e2200000e0000 */
[----:B------:R-:W-:Y:S02]  /*0e00*/  ISETP.NE.AND P0, PT, R4, RZ, PT ;  /* 0x000000ff0400720c */ /* 0x000fe40003f05270 */
[----:B------:R-:W-:Y:S01]  /*0e10*/  MOV R23, 0xc0000000 ;  /* 0xc000000000177802 */ /* 0x000fe20000000f00 */
[----:B------:R-:W-:Y:S04]  /*0e20*/  SHFL.DOWN PT, R9, R11, 0x10, 0x1f ;  /* 0x0a001f000b097f89 */ /* 0x000fe800000e0000 */
[----:B------:R-:W1:Y:S01]  /*0e30*/  SHFL.DOWN PT, R8, R10, 0x10, 0x1f ;  /* 0x0a001f000a087f89 */ /* 0x000e6200000e0000 */
[----:B0-----:R-:W-:-:S02]  /*0e40*/  DADD R6, R6, R12 ;  /* 0x0000000006067229 */ /* 0x001fc4000000000c */
[----:B-1----:R-:W-:-:S05]  /*0e50*/  DADD R14, R8, R10 ;  /* 0x00000000080e7229 */ /* 0x002fca000000000a */
[----:B------:R-:W-:Y:S04]  /*0e60*/  SHFL.DOWN PT, R9, R7, 0x8, 0x1f ;  /* 0x09001f0007097f89 */ /* 0x000fe800000e0000 */
[----:B------:R-:W0:Y:S04]  /*0e70*/  SHFL.DOWN PT, R8, R6, 0x8, 0x1f ;  /* 0x09001f0006087f89 */ /* 0x000e2800000e0000 */
[----:B------:R-:W-:Y:S04]  /*0e80*/  SHFL.DOWN PT, R17, R15, 0x8, 0x1f ;  /* 0x09001f000f117f89 */ /* 0x000fe800000e0000 */
[----:B------:R-:W1:Y:S01]  /*0e90*/  SHFL.DOWN PT, R16, R14, 0x8, 0x1f ;  /* 0x09001f000e107f89 */ /* 0x000e6200000e0000 */
[----:B0-----:R-:W-:-:S07]  /*0ea0*/  DADD R8, R6, R8 ;  /* 0x0000000006087229 */ /* 0x001fce0000000008 */
[----:B------:R-:W-:Y:S01]  /*0eb0*/  SHFL.DOWN PT, R11, R9, 0x4, 0x1f ;  /* 0x08801f00090b7f89 */ /* 0x000fe200000e0000 */
[----:B-1----:R-:W-:-:S03]  /*0ec0*/  DADD R16, R14, R16 ;  /* 0x000000000e107229 */ /* 0x002fc60000000010 */
        /* <DEDUP_REMOVED lines=10> */
[----:B------:R0:W3:Y:S01]  /*0f70*/  SHFL.DOWN PT, R5, R7, 0x1, 0x1f ;  /* 0x08201f0007057f89 */ /* 0x0000e200000e0000 */
[----:B-1----:R-:W-:-:S03]  /*0f80*/  DADD R14, R12, R14 ;  /* 0x000000000c0e7229 */ /* 0x002fc6000000000e */
[----:B------:R0:W1:Y:S04]  /*0f90*/  SHFL.DOWN PT, R4, R6, 0x1, 0x1f ;  /* 0x08201f0006047f89 */ /* 0x00006800000e0000 */
[----:B------:R0:W4:Y:S04]  /*0fa0*/  SHFL.DOWN PT, R9, R15, 0x1, 0x1f ;  /* 0x08201f000f097f89 */ /* 0x00012800000e0000 */
[----:B------:R0:W0:Y:S01]  /*0fb0*/  SHFL.DOWN PT, R8, R14, 0x1, 0x1f ;  /* 0x08201f000e087f89 */ /* 0x00002200000e0000 */
[----:B------:R-:W-:Y:S05]  /*0fc0*/  @P0 EXIT ;  /* 0x000000000000094d */ /* 0x000fea0003800000 */
[----:B------:R-:W2:Y:S01]  /*0fd0*/  LDC.64 R10, c[0x0][0x398] ;  /* 0x0000e600ff0a7b82 */ /* 0x000ea20000000a00 */
[----:B01-3--:R-:W-:Y:S02]  /*0fe0*/  DADD R6, R6, R4 ;  /* 0x0000000006067229 */ /* 0x00bfe40000000004 */
[----:B----4-:R-:W-:-:S05]  /*0ff0*/  DADD R8, R14, R8 ;  /* 0x000000000e087229 */ /* 0x010fca0000000008 */
[----:B------:R-:W0:Y:S01]  /*1000*/  LDC.64 R12, c[0x0][0x3a0] ;  /* 0x0000e800ff0c7b82 */ /* 0x000e220000000a00 */
[----:B--2---:R-:W-:-:S05]  /*1010*/  IMAD.WIDE.U32 R4, R3, 0x8, R10 ;  /* 0x0000000803047825 */ /* 0x004fca00078e000a */
[----:B------:R-:W-:Y:S01]  /*1020*/  STG.E.64 desc[UR4][R4.64], R6 ;  /* 0x0000000604007986 */ /* 0x000fe2000c101b04 */
[----:B0-----:R-:W-:-:S05]  /*1030*/  IMAD.WIDE.U32 R2, R3, 0x8, R12 ;  /* 0x0000000803027825 */ /* 0x001fca00078e000c */
[----:B------:R-:W-:Y:S01]  /*1040*/  STG.E.64 desc[UR4][R2.64], R8 ;  /* 0x0000000802007986 */ /* 0x000fe2000c101b04 */
[----:B------:R-:W-:Y:S05]  /*1050*/  EXIT ;  /* 0x000000000000794d */ /* 0x000fea0003800000 */
.L_x_52:
        /* <DEDUP_REMOVED lines=10> */
.L_x_79:


//--------------------- .text._Z33gs_dot_reduce_kernel_combine_fraciPdS_S_ --------------------------
	.section	.text._Z33gs_dot_reduce_kernel_combine_fraciPdS_S_,"ax",@progbits
	.align	128
        .global         _Z33gs_dot_reduce_kernel_combine_fraciPdS_S_
        .type           _Z33gs_dot_reduce_kernel_combine_fraciPdS_S_,@function
        .size           _Z33gs_dot_reduce_kernel_combine_fraciPdS_S_,(.L_x_76 - _Z33gs_dot_reduce_kernel_combine_fraciPdS_S_)
        .other          _Z33gs_dot_reduce_kernel_combine_fraciPdS_S_,@"STO_CUDA_ENTRY STV_DEFAULT"
_Z33gs_dot_reduce_kernel_combine_fraciPdS_S_:
.text._Z33gs_dot_reduce_kernel_combine_fraciPdS_S_:
[----:B------:R-:W-:Y:S08]  /*0000*/  LDC R1, c[0x0][0x37c] ;  /* 0x0000df00ff017b82 */ /* 0x000ff00000000800 */
[----:B------:R-:W0:Y:S01]  /*0010*/  LDC R0, c[0x0][0x360] ;  /* 0x0000d800ff007b82 */ /* 0x000e220000000800 */
[----:B------:R-:W-:Y:S01]  /*0020*/  IMAD.MOV.U32 R2, RZ, RZ, RZ ;  /* 0x000000ffff027224 */ /* 0x000fe200078e00ff */
[----:B------:R-:W1:Y:S01]  /*0030*/  LDCU.64 UR4, c[0x0][0x358] ;  /* 0x00006b00ff0477ac */ /* 0x000e620008000a00 */
[----:B------:R-:W-:-:S02]  /*0040*/  CS2R R12, SRZ ;  /* 0x00000000000c7805 */ /* 0x000fc4000001ff00 */
[----:B------:R-:W-:-:S03]  /*0050*/  CS2R R14, SRZ ;  /* 0x00000000000e7805 */ /* 0x000fc6000001ff00 */
[----:B------:R-:W2:Y:S01]  /*0060*/  LDC R29, c[0x0][0x380] ;  /* 0x0000e000ff1d7b82 */ /* 0x000ea20000000800 */
[----:B0-----:R-:W0:Y:S01]  /*0070*/  I2F.U32.RP R4, R0 ;  /* 0x0000000000047306 */ /* 0x001e220000209000 */
[----:B------:R-:W-:-:S07]  /*0080*/  ISETP.NE.U32.AND P2, PT, R0, RZ, PT ;  /* 0x000000ff0000720c */ /* 0x000fce0003f45070 */
[----:B0-----:R-:W0:Y:S02]  /*0090*/  MUFU.RCP R4, R4 ;  /* 0x0000000400047308 */ /* 0x001e240000001000 */
[----:B0-----:R-:W-:-:S06]  /*00a0*/  VIADD R5, R4, 0xffffffe ;  /* 0x0ffffffe04057836 */ /* 0x001fcc0000000000 */
        /* <DEDUP_REMOVED lines=12> */
[-C--:B------:R-:W-:Y:S02]  /*0170*/  ISETP.GE.U32.AND P1, PT, R3, R0.reuse, PT ;  /* 0x000000000300720c */ /* 0x080fe40003f26070 */
[----:B------:R-:W2:Y:S11]  /*0180*/  S2R R3, SR_CTAID.X ;  /* 0x0000000000037919 */ /* 0x000eb60000002500 */
[----:B------:R-:W-:Y:S01]  /*0190*/  @P1 VIADD R2, R2, 0x1 ;  /* 0x0000000102021836 */ /* 0x000fe20000000000 */
[----:B------:R-:W-:-:S04]  /*01a0*/  @!P2 LOP3.LUT R2, RZ, R0, RZ, 0x33, !PT ;  /* 0x00000000ff02a212 */ /* 0x000fc800078e33ff */
[----:B------:R-:W-:-:S13]  /*01b0*/  ISETP.GE.AND P0, PT, R2, 0x1, PT ;  /* 0x000000010200780c */ /* 0x000fda0003f06270 */
[----:B01----:R-:W-:Y:S05]  /*01c0*/  @!P0 BRA `(.L_x_53) ;  /* 0x0000000800fc8947 */ /* 0x003fea0003800000 */
[C---:B------:R-:W-:Y:S01]  /*01d0*/  ISETP.GE.U32.AND P1, PT, R2.reuse, 0x8, PT ;  /* 0x000000080200780c */ /* 0x040fe20003f26070 */
[CC--:B--2---:R-:W-:Y:S01]  /*01e0*/  IMAD R22, R3.reuse, R29.reuse, R4 ;  /* 0x0000001d03167224 */ /* 0x0c4fe200078e0204 */
[----:B------:R-:W-:Y:S01]  /*01f0*/  LOP3.LUT R5, R2, 0x7, RZ, 0xc0, !PT ;  /* 0x0000000702057812 */ /* 0x000fe200078ec0ff */
[----:B------:R-:W-:Y:S01]  /*0200*/  IMAD R6, R3, R29, R29 ;  /* 0x0000001d03067224 */ /* 0x000fe200078e021d */
[----:B------:R-:W-:Y:S02]  /*0210*/  CS2R R14, SRZ ;  /* 0x00000000000e7805 */ /* 0x000fe4000001ff00 */
[----:B------:R-:W-:Y:S02]  /*0220*/  CS2R R12, SRZ ;  /* 0x00000000000c7805 */ /* 0x000fe4000001ff00 */
[----:B------:R-:W-:-:S05]  /*0230*/  ISETP.NE.AND P0, PT, R5, RZ, PT ;  /* 0x000000ff0500720c */ /* 0x000fca0003f05270 */
[----:B------:R-:W-:Y:S08]  /*0240*/  @!P1 BRA `(.L_x_54) ;  /* 0x0000000400949947 */ /* 0x000ff00003800000 */
[----:B------:R-:W-:Y:S01]  /*0250*/  IMAD.IADD R8, R0, 0x1, R4 ;  /* 0x0000000100087824 */ /* 0x000fe200078e0204 */
[----:B------:R-:W-:Y:S01]  /*0260*/  LOP3.LUT R10, R2, 0x7ffffff8, RZ, 0xc0, !PT ;  /* 0x7ffffff8020a7812 */ /* 0x000fe200078ec0ff */
[C---:B------:R-:W-:Y:S01]  /*0270*/  IMAD R11, R0.reuse, 0x2, R22 ;  /* 0x00000002000b7824 */ /* 0x040fe200078e0216 */
[C---:B------:R-:W-:Y:S01]  /*0280*/  LEA R7, R0.reuse, R22, 0x2 ;  /* 0x0000001600077211 */ /* 0x040fe200078e10ff */
[----:B------:R-:W-:Y:S01]  /*0290*/  IMAD R29, R3, R29, R8 ;  /* 0x0000001d031d7224 */ /* 0x000fe200078e0208 */
[----:B------:R-:W-:Y:S01]  /*02a0*/  CS2R R14, SRZ ;  /* 0x00000000000e7805 */ /* 0x000fe2000001ff00 */
[C-C-:B------:R-:W-:Y:S02]  /*02b0*/  IMAD R9, R0.reuse, 0x3, R22.reuse ;  /* 0x0000000300097824 */ /* 0x140fe400078e0216 */
[C-C-:B------:R-:W-:Y:S02]  /*02c0*/  IMAD R23, R0.reuse, 0x5, R22.reuse ;  /* 0x0000000500177824 */ /* 0x140fe400078e0216 */
[----:B------:R-:W-:-:S02]  /*02d0*/  IMAD R25, R0, 0x6, R22 ;  /* 0x0000000600197824 */ /* 0x000fc400078e0216 */
[----:B------:R-:W-:Y:S02]  /*02e0*/  IMAD R27, R0, 0x7, R22 ;  /* 0x00000007001b7824 */ /* 0x000fe400078e0216 */
[----:B------:R-:W-:-:S07]  /*02f0*/  IMAD.MOV R8, RZ, RZ, -R10 ;  /* 0x000000ffff087224 */ /* 0x000fce00078e0a0a */
.L_x_55:
[----:B------:R-:W-:-:S13]  /*0300*/  ISETP.GE.AND P2, PT, R22, R6, PT ;  /* 0x000000061600720c */ /* 0x000fda0003f46270 */
[----:B------:R-:W0:Y:S02]  /*0310*/  @!P2 LDC.64 R16, c[0x0][0x388] ;  /* 0x0000e200ff10ab82 */ /* 0x000e240000000a00 */
[----:B0-----:R-:W-:-:S06]  /*0320*/  @!P2 IMAD.WIDE R18, R22, 0x8, R16 ;  /* 0x000000081612a825 */ /* 0x001fcc00078e0210 */
[----:B------:R-:W0:Y:S01]  /*0330*/  @!P2 LDC.64 R16, c[0x0][0x390] ;  /* 0x0000e400ff10ab82 */ /* 0x000e220000000a00 */
[----:B------:R-:W2:Y:S01]  /*0340*/  @!P2 LDG.E.64 R18, desc[UR4][R18.64] ;  /* 0x000000041212a981 */ /* 0x000ea2000c1e1b00 */
[----:B------:R-:W-:-:S05]  /*0350*/  IMAD.IADD R10, R0, 0x1, R22 ;  /* 0x00000001000a7824 */ /* 0x000fca00078e0216 */
[----:B------:R-:W-:-:S13]  /*0360*/  ISETP.GE.AND P4, PT, R10, R6, PT ;  /* 0x000000060a00720c */ /* 0x000fda0003f86270 */
[----:B------:R-:W1:Y:S01]  /*0370*/  @!P4 LDC.64 R20, c[0x0][0x388] ;  /* 0x0000e200ff14cb82 */ /* 0x000e620000000a00 */
[----:B0-----:R-:W-:-:S06]  /*0380*/  @!P2 IMAD.WIDE R16, R22, 0x8, R16 ;  /* 0x000000081610a825 */ /* 0x001fcc00078e0210 */
[----:B------:R-:W3:Y:S01]  /*0390*/  @!P2 LDG.E.64 R16, desc[UR4][R16.64] ;  /* 0x000000041010a981 */ /* 0x000ee2000c1e1b00 */
[----:B-1----:R-:W-:-:S06]  /*03a0*/  @!P4 IMAD.WIDE R20, R29, 0x8, R20 ;  /* 0x000000081d14c825 */ /* 0x002fcc00078e0214 */
[----:B------:R-:W4:Y:S01]  /*03b0*/  @!P4 LDG.E.64 R20, desc[UR4][R20.64] ;  /* 0x000000041414c981 */ /* 0x000f22000c1e1b00 */
[----:B--2---:R-:W-:Y:S01]  /*03c0*/  @!P2 DADD R12, R12, R18 ;  /* 0x000000000c0ca229 */ /* 0x004fe20000000012 */
[----:B------:R-:W0:Y:S02]  /*03d0*/  @!P4 LDC.64 R18, c[0x0][0x390] ;  /* 0x0000e400ff12cb82 */ /* 0x000e240000000a00 */
[----:B0-----:R-:W-:-:S06]  /*03e0*/  @!P4 IMAD.WIDE R18, R29, 0x8, R18 ;  /* 0x000000081d12c825 */ /* 0x001fcc00078e0212 */
[----:B------:R-:W2:Y:S01]  /*03f0*/  @!P4 LDG.E.64 R18, desc[UR4][R18.64] ;  /* 0x000000041212c981 */ /* 0x000ea2000c1e1b00 */
[----:B------:R-:W-:-:S05]  /*0400*/  IMAD.IADD R10, R10, 0x1, R0 ;  /* 0x000000010a0a7824 */ /* 0x000fca00078e0200 */
[C---:B------:R-:W-:Y:S02]  /*0410*/  ISETP.GE.AND P3, PT, R10.reuse, R6, PT ;  /* 0x000000060a00720c */ /* 0x040fe40003f66270 */
[----:B------:R-:W-:-:S04]  /*0420*/  IADD3 R10, PT, PT, R10, R0, RZ ;  /* 0x000000000a0a7210 */ /* 0x000fc80007ffe0ff */
[----:B------:R-:W-:Y:S01]  /*0430*/  ISETP.GE.AND P1, PT, R10, R6, PT ;  /* 0x000000060a00720c */ /* 0x000fe20003f26270 */
[----:B---3--:R-:W-:-:S06]  /*0440*/  @!P2 DADD R14, R14, R16 ;  /* 0x000000000e0ea229 */ /* 0x008fcc0000000010 */
[----:B------:R-:W0:Y:S01]  /*0450*/  @!P3 LDC.64 R16, c[0x0][0x388] ;  /* 0x0000e200ff10bb82 */ /* 0x000e220000000a00 */
[----:B----4-:R-:W-:-:S07]  /*0460*/  @!P4 DADD R12, R12, R20 ;  /* 0x000000000c0cc229 */ /* 0x010fce0000000014 */
        /* <DEDUP_REMOVED lines=10> */
[----:B------:R-:W-:Y:S01]  /*0510*/  ISETP.GE.AND P2, PT, R10, R6, PT ;  /* 0x000000060a00720c */ /* 0x000fe20003f46270 */
[----:B---3--:R-:W-:Y:S01]  /*0520*/  @!P3 DADD R12, R12, R16 ;  /* 0x000000000c0cb229 */ /* 0x008fe20000000010 */
[----:B------:R-:W0:Y:S01]  /*0530*/  @!P1 LDC.64 R16, c[0x0][0x390] ;  /* 0x0000e400ff109b82 */ /* 0x000e220000000a00 */
[----:B----4-:R-:W-:-:S10]  /*0540*/  @!P3 DADD R14, R14, R20 ;  /* 0x000000000e0eb229 */ /* 0x010fd40000000014 */
        /* <DEDUP_REMOVED lines=10> */
[C---:B------:R-:W-:Y:S01]  /*05f0*/  ISETP.GE.AND P4, PT, R10.reuse, R6, PT ;  /* 0x000000060a00720c */ /* 0x040fe20003f86270 */
[----:B------:R-:W-:-:S05]  /*0600*/  IMAD.IADD R10, R10, 0x1, R0 ;  /* 0x000000010a0a7824 */ /* 0x000fca00078e0200 */
        /* <DEDUP_REMOVED lines=13> */
[----:B------:R-:W-:-:S04]  /*06e0*/  IADD3 R10, PT, PT, R10, R0, RZ ;  /* 0x000000000a0a7210 */ /* 0x000fc80007ffe0ff */
[----:B------:R-:W-:Y:S01]  /*06f0*/  ISETP.GE.AND P1, PT, R10, R6, PT ;  /* 0x000000060a00720c */ /* 0x000fe20003f26270 */
[----:B---3--:R-:W-:Y:S01]  /*0700*/  @!P4 DADD R12, R12, R16 ;  /* 0x000000000c0cc229 */ /* 0x008fe20000000010 */
[----:B------:R-:W0:Y:S07]  /*0710*/  @!P3 LDC.64 R16, c[0x0][0x390] ;  /* 0x0000e400ff10bb82 */ /* 0x000e2e0000000a00 */
[----:B----4-:R-:W-:-:S04]  /*0720*/  @!P3 DADD R12, R12, R20 ;  /* 0x000000000c0cb229 */ /* 0x010fc80000000014 */
        /* <DEDUP_REMOVED lines=9> */
[----:B------:R-:W-:-:S05]  /*07c0*/  VIADD R8, R8, 0x8 ;  /* 0x0000000808087836 */ /* 0x000fca0000000000 */
[----:B------:R-:W-:Y:S01]  /*07d0*/  ISETP.NE.AND P2, PT, R8, RZ, PT ;  /* 0x000000ff0800720c */ /* 0x000fe20003f45270 */
[C---:B------:R-:W-:Y:S01]  /*07e0*/  IMAD R29, R0.reuse, 0x8, R29 ;  /* 0x00000008001d7824 */ /* 0x040fe200078e021d */
[----:B---3--:R-:W-:Y:S01]  /*07f0*/  @!P3 DADD R14, R14, R16 ;  /* 0x000000000e0eb229 */ /* 0x008fe20000000010 */
[C---:B------:R-:W-:Y:S01]  /*0800*/  IMAD R11, R0.reuse, 0x8, R11 ;  /* 0x00000008000b7824 */ /* 0x040fe200078e020b */
[----:B------:R-:W-:Y:S01]  /*0810*/  LEA R9, R0, R9, 0x3 ;  /* 0x0000000900097211 */ /* 0x000fe200078e18ff */
[----:B------:R-:W-:Y:S01]  /*0820*/  IMAD.IADD R22, R10, 0x1, R0 ;  /* 0x000000010a167824 */ /* 0x000fe200078e0200 */
[C---:B------:R-:W-:Y:S01]  /*0830*/  LEA R25, R0.reuse, R25, 0x3 ;  /* 0x0000001900197211 */ /* 0x040fe200078e18ff */
[----:B------:R-:W-:-:S03]  /*0840*/  IMAD R7, R0, 0x8, R7 ;  /* 0x0000000800077824 */ /* 0x000fc600078e0207 */
[----:B----4-:R-:W-:Y:S01]  /*0850*/  @!P1 DADD R14, R14, R20 ;  /* 0x000000000e0e9229 */ /* 0x010fe20000000014 */
[C---:B------:R-:W-:Y:S02]  /*0860*/  IMAD R23, R0.reuse, 0x8, R23 ;  /* 0x0000000800177824 */ /* 0x040fe400078e0217 */
[----:B------:R-:W-:Y:S01]  /*0870*/  IMAD R27, R0, 0x8, R27 ;  /* 0x00000008001b7824 */ /* 0x000fe200078e021b */
[----:B--2---:R-:W-:Y:S01]  /*0880*/  @!P1 DADD R12, R12, R18 ;  /* 0x000000000c0c9229 */ /* 0x004fe20000000012 */
[----:B------:R-:W-:Y:S10]  /*0890*/  @P2 BRA `(.L_x_55) ;  /* 0xfffffff800982947 */ /* 0x000ff4000383ffff */
.L_x_54:
[----:B------:R-:W-:Y:S05]  /*08a0*/  @!P0 BRA `(.L_x_53) ;  /* 0x0000000400448947 */ /* 0x000fea0003800000 */
[----:B------:R-:W-:Y:S02]  /*08b0*/  ISETP.GE.U32.AND P1, PT, R5, 0x4, PT ;  /* 0x000000040500780c */ /* 0x000fe40003f26070 */
[----:B------:R-:W-:-:S04]  /*08c0*/  LOP3.LUT R7, R2, 0x3, RZ, 0xc0, !PT ;  /* 0x0000000302077812 */ /* 0x000fc800078ec0ff */
[----:B------:R-:W-:-:S07]  /*08d0*/  ISETP.NE.AND P0, PT, R7, RZ, PT ;  /* 0x000000ff0700720c */ /* 0x000fce0003f05270 */
[----:B------:R-:W-:Y:S06]  /*08e0*/  @!P1 BRA `(.L_x_56) ;  /* 0x0000000000a09947 */ /* 0x000fec0003800000 */
[----:B------:R-:W-:-:S13]  /*08f0*/  ISETP.GE.AND P1, PT, R22, R6, PT ;  /* 0x000000061600720c */ /* 0x000fda0003f26270 */
[----:B------:R-:W0:Y:S01]  /*0900*/  @!P1 LDC.64 R8, c[0x0][0x388] ;  /* 0x0000e200ff089b82 */ /* 0x000e220000000a00 */
[----:B------:R-:W-:-:S07]  /*0910*/  IMAD.IADD R23, R22, 0x1, R0 ;  /* 0x0000000116177824 */ /* 0x000fce00078e0200 */
        /* <DEDUP_REMOVED lines=21> */
[----:B0-----:R-:W-:-:S06]  /*0a70*/  @!P4 IMAD.WIDE R20, R5, 0x8, R20 ;  /* 0x000000080514c825 */ /* 0x001fcc00078e0214 */
[----:B------:R-:W4:Y:S01]  /*0a80*/  @!P4 LDG.E.64 R20, desc[UR4][R20.64] ;  /* 0x000000041414c981 */ /* 0x000f22000c1e1b00 */
[----:B-1----:R-:W-:-:S06]  /*0a90*/  @!P4 IMAD.WIDE R18, R5, 0x8, R18 ;  /* 0x000000080512c825 */ /* 0x002fcc00078e0212 */
[----:B------:R-:W4:Y:S01]  /*0aa0*/  @!P4 LDG.E.64 R18, desc[UR4][R18.64] ;  /* 0x000000041212c981 */ /* 0x000f22000c1e1b00 */
[----:B--2---:R-:W-:Y:S01]  /*0ab0*/  @!P1 DADD R12, R12, R8 ;  /* 0x000000000c0c9229 */ /* 0x004fe20000000008 */
[----:B------:R-:W0:Y:S02]  /*0ac0*/  @!P3 LDC.64 R8, c[0x0][0x390] ;  /* 0x0000e400ff08bb82 */ /* 0x000e240000000a00 */
[----:B0-----:R-:W-:-:S06]  /*0ad0*/  @!P3 IMAD.WIDE R8, R27, 0x8, R8 ;  /* 0x000000081b08b825 */ /* 0x001fcc00078e0208 */
[----:B------:R-:W2:Y:S01]  /*0ae0*/  @!P3 LDG.E.64 R8, desc[UR4][R8.64] ;  /* 0x000000040808b981 */ /* 0x000ea2000c1e1b00 */
[----:B---3--:R-:W-:Y:S02]  /*0af0*/  @!P1 DADD R14, R14, R16 ;  /* 0x000000000e0e9229 */ /* 0x008fe40000000010 */
[----:B-----5:R-:W-:-:S06]  /*0b00*/  @!P2 DADD R12, R12, R24 ;  /* 0x000000000c0ca229 */ /* 0x020fcc0000000018 */
[----:B------:R-:W-:Y:S02]  /*0b10*/  @!P2 DADD R14, R14, R22 ;  /* 0x000000000e0ea229 */ /* 0x000fe40000000016 */
[----:B----4-:R-:W-:Y:S01]  /*0b20*/  @!P3 DADD R12, R12, R10 ;  /* 0x000000000c0cb229 */ /* 0x010fe2000000000a */
[----:B------:R-:W-:-:S07]  /*0b30*/  IMAD.IADD R22, R5, 0x1, R0 ;  /* 0x0000000105167824 */ /* 0x000fce00078e0200 */
[----:B------:R-:W-:Y:S02]  /*0b40*/  @!P4 DADD R12, R12, R20 ;  /* 0x000000000c0cc229 */ /* 0x000fe40000000014 */
[----:B--2---:R-:W-:-:S08]  /*0b50*/  @!P3 DADD R14, R14, R8 ;  /* 0x000000000e0eb229 */ /* 0x004fd00000000008 */
[----:B------:R-:W-:-:S11]  /*0b60*/  @!P4 DADD R14, R14, R18 ;  /* 0x000000000e0ec229 */ /* 0x000fd60000000012 */
.L_x_56:
        /* <DEDUP_REMOVED lines=19> */
[----:B------:R-:W-:Y:S01]  /*0ca0*/  IMAD.IADD R22, R5, 0x1, R0 ;  /* 0x0000000105167824 */ /* 0x000fe200078e0200 */
[----:B----4-:R-:W-:Y:S02]  /*0cb0*/  @!P1 DADD R12, R12, R8 ;  /* 0x000000000c0c9229 */ /* 0x010fe40000000008 */
[----:B-----5:R-:W-:-:S06]  /*0cc0*/  @!P1 DADD R14, R14, R10 ;  /* 0x000000000e0e9229 */ /* 0x020fcc000000000a */
[----:B--2---:R-:W-:Y:S02]  /*0cd0*/  @!P0 DADD R12, R12, R18 ;  /* 0x000000000c0c8229 */ /* 0x004fe40000000012 */
[----:B---3--:R-:W-:-:S11]  /*0ce0*/  @!P0 DADD R14, R14, R16 ;  /* 0x000000000e0e8229 */ /* 0x008fd60000000010 */
.L_x_57:
        /* <DEDUP_REMOVED lines=12> */
.L_x_58:
[----:B------:R-:W-:Y:S05]  /*0db0*/  BSYNC.RECONVERGENT B0 ;  /* 0x0000000000007941 */ /* 0x000fea0003800200 */
.L_x_53:
[----:B------:R-:W-:Y:S01]  /*0dc0*/  SHFL.DOWN PT, R7, R13, 0x10, 0x1f ;  /* 0x0a001f000d077f89 */ /* 0x000fe200000e0000 */
[----:B------:R-:W-:Y:S01]  /*0dd0*/  MOV R5, 0xffff0000 ;  /* 0xffff000000057802 */ /* 0x000fe20000000f00 */
[----:B------:R-:W-:Y:S01]  /*0de0*/  IMAD.MOV.U32 R21, RZ, RZ, -0x1000000 ;  /* 0xff000000ff157424 */ /* 0x000fe200078e00ff */
[----:B------:R-:W-:Y:S01]  /*0df0*/  ISETP.NE.AND P0, PT, R4, RZ, PT ;  /* 0x000000ff0400720c */ /* 0x000fe20003f05270 */
[----:B------:R-:W0:Y:S01]  /*0e00*/  SHFL.DOWN PT, R6, R12, 0x10, 0x1f ;  /* 0x0a001f000c067f89 */ /* 0x000e2200000e0000 */
[----:B------:R-:W-:-:S03]  /*0e10*/  IMAD.MOV.U32 R23, RZ, RZ, -0x10000000 ;  /* 0xf0000000ff177424 */ /* 0x000fc600078e00ff */
        /* <DEDUP_REMOVED lines=8> */
[----:B------:R-:W-:Y:S01]  /*0ea0*/  IMAD.MOV.U32 R5, RZ, RZ, -0x40000000 ;  /* 0xc0000000ff057424 */ /* 0x000fe200078e00ff */
        /* <DEDUP_REMOVED lines=16> */
[----:B------:R1:W3:Y:S04]  /*0fb0*/  SHFL.DOWN PT, R17, R15, 0x1, 0x1f ;  /* 0x08201f000f117f89 */ /* 0x0002e800000e0000 */
[----:B------:R1:W4:Y:S01]  /*0fc0*/  SHFL.DOWN PT, R16, R14, 0x1, 0x1f ;  /* 0x08201f000e107f89 */ /* 0x00032200000e0000 */
[----:B0-----:R-:W-:Y:S01]  /*0fd0*/  DADD R6, R8, R6 ;  /* 0x0000000008067229 */ /* 0x001fe20000000006 */
[----:B-1----:R-:W-:Y:S10]  /*0fe0*/  @P0 EXIT ;  /* 0x000000000000094d */ /* 0x002ff40003800000 */
[----:B------:R-:W-:Y:S01]  /*0ff0*/  UMOV UR6, 0xbe506019 ;  /* 0xbe50601900067882 */ /* 0x000fe20000000000 */
[----:B------:R-:W-:Y:S01]  /*1000*/  UMOV UR7, 0x3a1fb0f6 ;  /* 0x3a1fb0f600077882 */ /* 0x000fe20000000000 */
[----:B---34-:R-:W-:Y:S02]  /*1010*/  DADD R8, R14, R16 ;  /* 0x000000000e087229 */ /* 0x018fe40000000010 */
[----:B------:R-:W-:-:S14]  /*1020*/  DSETP.GT.AND P0, PT, |R6|, UR6, PT ;  /* 0x0000000606007e2a */ /* 0x000fdc000bf04200 */
[----:B------:R-:W-:Y:S05]  /*1030*/  @!P0 BRA `(.L_x_59) ;  /* 0x0000000000608947 */ /* 0x000fea0003800000 */
[----:B------:R-:W0:Y:S01]  /*1040*/  MUFU.RCP64H R5, R7 ;  /* 0x0000000700057308 */ /* 0x000e220000001800 */
[----:B------:R-:W-:Y:S01]  /*1050*/  MOV R4, 0x1 ;  /* 0x0000000100047802 */ /* 0x000fe20000000f00 */
[----:B------:R-:W-:Y:S01]  /*1060*/  BSSY.RECONVERGENT B0, `(.L_x_60) ;  /* 0x0000011000007945 */ /* 0x000fe20003800200 */
[----:B------:R-:W-:-:S04]  /*1070*/  FSETP.GEU.AND P1, PT, |R9|, 6.5827683646048100446e-37, PT ;  /* 0x036000000900780b */ /* 0x000fc80003f2e200 */
[----:B0-----:R-:W-:-:S08]  /*1080*/  DFMA R10, -R6, R4, 1 ;  /* 0x3ff00000060a742b */ /* 0x001fd00000000104 */
[----:B------:R-:W-:-:S08]  /*1090*/  DFMA R10, R10, R10, R10 ;  /* 0x0000000a0a0a722b */ /* 0x000fd0000000000a */
[----:B------:R-:W-:-:S08]  /*10a0*/  DFMA R10, R4, R10, R4 ;  /* 0x0000000a040a722b */ /* 0x000fd00000000004 */
[----:B------:R-:W-:-:S08]  /*10b0*/  DFMA R4, -R6, R10, 1 ;  /* 0x3ff000000604742b */ /* 0x000fd0000000010a */
[----:B------:R-:W-:-:S08]  /*10c0*/  DFMA R4, R10, R4, R10 ;  /* 0x000000040a04722b */ /* 0x000fd0000000000a */
[----:B------:R-:W-:-:S08]  /*10d0*/  DMUL R10, R8, R4 ;  /* 0x00000004080a7228 */ /* 0x000fd00000000000 */
[----:B------:R-:W-:-:S08]  /*10e0*/  DFMA R12, -R6, R10, R8 ;  /* 0x0000000a060c722b */ /* 0x000fd00000000108 */
[----:B------:R-:W-:-:S10]  /*10f0*/  DFMA R4, R4, R12, R10 ;  /* 0x0000000c0404722b */ /* 0x000fd4000000000a */
[----:B------:R-:W-:-:S05]  /*1100*/  FFMA R0, RZ, R7, R5 ;  /* 0x00000007ff007223 */ /* 0x000fca0000000005 */
[----:B------:R-:W-:-:S13]  /*1110*/  FSETP.GT.AND P0, PT, |R0|, 1.469367938527859385e-39, PT ;  /* 0x001000000000780b */ /* 0x000fda0003f04200 */
[----:B------:R-:W-:Y:S05]  /*1120*/  @P0 BRA P1, `(.L_x_61) ;  /* 0x0000000000100947 */ /* 0x000fea0000800000 */
[----:B------:R-:W-:-:S07]  /*1130*/  MOV R0, 0x1150 ;  /* 0x0000115000007802 */ /* 0x000fce0000000f00 */
[----:B--2---:R-:W-:Y:S05]  /*1140*/  CALL.REL.NOINC `($__internal_1_$__cuda_sm20_div_rn_f64_full) ;  /* 0x00000000002c7944 */ /* 0x004fea0003c00000 */
[----:B------:R-:W-:Y:S02]  /*1150*/  IMAD.MOV.U32 R4, RZ, RZ, R12 ;  /* 0x000000ffff047224 */ /* 0x000fe400078e000c */
[----:B------:R-:W-:-:S07]  /*1160*/  IMAD.MOV.U32 R5, RZ, RZ, R13 ;  /* 0x000000ffff057224 */ /* 0x000fce00078e000d */
.L_x_61:
[----:B------:R-:W-:Y:S05]  /*1170*/  BSYNC.RECONVERGENT B0 ;  /* 0x0000000000007941 */ /* 0x000fea0003800200 */
.L_x_60:
[----:B------:R-:W2:Y:S02]  /*1180*/  LDC.64 R6, c[0x0][0x398] ;  /* 0x0000e600ff067b82 */ /* 0x000ea40000000a00 */
[----:B--2---:R-:W-:-:S05]  /*1190*/  IMAD.WIDE.U32 R2, R3, 0x8, R6 ;  /* 0x0000000803027825 */ /* 0x004fca00078e0006 */
[----:B------:R-:W-:Y:S01]  /*11a0*/  STG.E.64 desc[UR4][R2.64], R4 ;  /* 0x0000000402007986 */ /* 0x000fe2000c101b04 */
[----:B------:R-:W-:Y:S05]  /*11b0*/  EXIT ;  /* 0x000000000000794d */ /* 0x000fea0003800000 */
.L_x_59:
[----:B------:R-:W2:Y:S02]  /*11c0*/  LDC.64 R4, c[0x0][0x398] ;  /* 0x0000e600ff047b82 */ /* 0x000ea40000000a00 */
[----:B--2---:R-:W-:-:S05]  /*11d0*/  IMAD.WIDE.U32 R4, R3, 0x8, R4 ;  /* 0x0000000803047825 */ /* 0x004fca00078e0004 */
[----:B------:R-:W-:Y:S01]  /*11e0*/  STG.E.64 desc[UR4][R4.64], RZ ;  /* 0x000000ff04007986 */ /* 0x000fe2000c101b04 */
[----:B------:R-:W-:Y:S05]  /*11f0*/  EXIT ;  /* 0x000000000000794d */ /* 0x000fea0003800000 */
        .weak           $__internal_1_$__cuda_sm20_div_rn_f64_full
        .type           $__internal_1_$__cuda_sm20_div_rn_f64_full,@function
        .size           $__internal_1_$__cuda_sm20_div_rn_f64_full,(.L_x_76 - $__internal_1_$__cuda_sm20_div_rn_f64_full)
$__internal_1_$__cuda_sm20_div_rn_f64_full:
[C---:B------:R-:W-:Y:S01]  /*1200*/  FSETP.GEU.AND P0, PT, |R7|.reuse, 1.469367938527859385e-39, PT ;  /* 0x001000000700780b */ /* 0x040fe20003f0e200 */
[----:B------:R-:W-:Y:S01]  /*1210*/  IMAD.MOV.U32 R12, RZ, RZ, 0x1ca00000 ;  /* 0x1ca00000ff0c7424 */ /* 0x000fe200078e00ff */
[----:B------:R-:W-:Y:S01]  /*1220*/  LOP3.LUT R4, R7, 0x800fffff, RZ, 0xc0, !PT ;  /* 0x800fffff07047812 */ /* 0x000fe200078ec0ff */
[----:B------:R-:W-:Y:S01]  /*1230*/  BSSY.RECONVERGENT B1, `(.L_x_62) ;  /* 0x0000055000017945 */ /* 0x000fe20003800200 */
[C---:B------:R-:W-:Y:S02]  /*1240*/  FSETP.GEU.AND P2, PT, |R9|.reuse, 1.469367938527859385e-39, PT ;  /* 0x001000000900780b */ /* 0x040fe40003f4e200 */
[----:B------:R-:W-:Y:S01]  /*1250*/  LOP3.LUT R5, R4, 0x3ff00000, RZ, 0xfc, !PT ;  /* 0x3ff0000004057812 */ /* 0x000fe200078efcff */
[----:B------:R-:W-:Y:S01]  /*1260*/  IMAD.MOV.U32 R4, RZ, RZ, R6 ;  /* 0x000000ffff047224 */ /* 0x000fe200078e0006 */
[----:B------:R-:W-:Y:S02]  /*1270*/  MOV R14, 0x1 ;  /* 0x00000001000e7802 */ /* 0x000fe40000000f00 */
[----:B------:R-:W-:-:S02]  /*1280*/  LOP3.LUT R2, R9, 0x7ff00000, RZ, 0xc0, !PT ;  /* 0x7ff0000009027812 */ /* 0x000fc400078ec0ff */
[C---:B------:R-:W-:Y:S01]  /*1290*/  LOP3.LUT R13, R7.reuse, 0x7ff00000, RZ, 0xc0, !PT ;  /* 0x7ff00000070d7812 */ /* 0x040fe200078ec0ff */
[----:B------:R-:W-:Y:S01]  /*12a0*/  @!P0 DMUL R4, R6, 8.98846567431157953865e+307 ;  /* 0x7fe0000006048828 */ /* 0x000fe20000000000 */
[----:B------:R-:W-:Y:S02]  /*12b0*/  MOV R21, R2 ;  /* 0x0000000200157202 */ /* 0x000fe40000000f00 */
[C---:B------:R-:W-:Y:S01]  /*12c0*/  ISETP.GE.U32.AND P1, PT, R2.reuse, R13, PT ;  /* 0x0000000d0200720c */ /* 0x040fe20003f26070 */
[----:B------:R-:W-:Y:S01]  /*12d0*/  @!P2 IMAD.MOV.U32 R16, RZ, RZ, RZ ;  /* 0x000000ffff10a224 */ /* 0x000fe200078e00ff */
[----:B------:R-:W-:Y:S01]  /*12e0*/  @!P2 LOP3.LUT R17, R7, 0x7ff00000, RZ, 0xc0, !PT ;  /* 0x7ff000000711a812 */ /* 0x000fe200078ec0ff */
[----:B------:R-:W0:Y:S01]  /*12f0*/  MUFU.RCP64H R15, R5 ;  /* 0x00000005000f7308 */ /* 0x000e220000001800 */
[----:B------:R-:W-:Y:S02]  /*1300*/  IMAD.MOV.U32 R20, RZ, RZ, R13 ;  /* 0x000000ffff147224 */ /* 0x000fe400078e000d */
[----:B------:R-:W-:-:S02]  /*1310*/  @!P2 ISETP.GE.U32.AND P3, PT, R2, R17, PT ;  /* 0x000000110200a20c */ /* 0x000fc40003f66070 */
[----:B------:R-:W-:Y:S02]  /*1320*/  @!P0 LOP3.LUT R20, R5, 0x7ff00000, RZ, 0xc0, !PT ;  /* 0x7ff0000005148812 */ /* 0x000fe400078ec0ff */
[----:B------:R-:W-:-:S03]  /*1330*/  @!P2 SEL R17, R12, 0x63400000, !P3 ;  /* 0x634000000c11a807 */ /* 0x000fc60005800000 */
[----:B------:R-:W-:Y:S01]  /*1340*/  VIADD R22, R20, 0xffffffff ;  /* 0xffffffff14167836 */ /* 0x000fe20000000000 */
[----:B------:R-:W-:-:S04]  /*1350*/  @!P2 LOP3.LUT R17, R17, 0x80000000, R9, 0xf8, !PT ;  /* 0x800000001111a812 */ /* 0x000fc800078ef809 */
[----:B------:R-:W-:Y:S01]  /*1360*/  @!P2 LOP3.LUT R17, R17, 0x100000, RZ, 0xfc, !PT ;  /* 0x001000001111a812 */ /* 0x000fe200078efcff */
[----:B0-----:R-:W-:-:S08]  /*1370*/  DFMA R10, R14, -R4, 1 ;  /* 0x3ff000000e0a742b */ /* 0x001fd00000000804 */
[----:B------:R-:W-:-:S08]  /*1380*/  DFMA R10, R10, R10, R10 ;  /* 0x0000000a0a0a722b */ /* 0x000fd0000000000a */
[----:B------:R-:W-:Y:S01]  /*1390*/  DFMA R14, R14, R10, R14 ;  /* 0x0000000a0e0e722b */ /* 0x000fe2000000000e */
[----:B------:R-:W-:Y:S01]  /*13a0*/  SEL R11, R12, 0x63400000, !P1 ;  /* 0x634000000c0b7807 */ /* 0x000fe20004800000 */
[----:B------:R-:W-:-:S03]  /*13b0*/  IMAD.MOV.U32 R10, RZ, RZ, R8 ;  /* 0x000000ffff0a7224 */ /* 0x000fc600078e0008 */
[----:B------:R-:W-:-:S03]  /*13c0*/  LOP3.LUT R11, R11, 0x800fffff, R9, 0xf8, !PT ;  /* 0x800fffff0b0b7812 */ /* 0x000fc600078ef809 */
[----:B------:R-:W-:-:S03]  /*13d0*/  DFMA R18, R14, -R4, 1 ;  /* 0x3ff000000e12742b */ /* 0x000fc60000000804 */
[----:B------:R-:W-:-:S05]  /*13e0*/  @!P2 DFMA R10, R10, 2, -R16 ;  /* 0x400000000a0aa82b */ /* 0x000fca0000000810 */
[----:B------:R-:W-:-:S05]  /*13f0*/  DFMA R14, R14, R18, R14 ;  /* 0x000000120e0e722b */ /* 0x000fca000000000e */
[----:B------:R-:W-:-:S03]  /*1400*/  @!P2 LOP3.LUT R21, R11, 0x7ff00000, RZ, 0xc0, !PT ;  /* 0x7ff000000b15a812 */ /* 0x000fc600078ec0ff */
[----:B------:R-:W-:Y:S02]  /*1410*/  DMUL R16, R14, R10 ;  /* 0x0000000a0e107228 */ /* 0x000fe40000000000 */
[----:B------:R-:W-:-:S05]  /*1420*/  VIADD R13, R21, 0xffffffff ;  /* 0xffffffff150d7836 */ /* 0x000fca0000000000 */
[----:B------:R-:W-:Y:S01]  /*1430*/  ISETP.GT.U32.AND P0, PT, R13, 0x7feffffe, PT ;  /* 0x7feffffe0d00780c */ /* 0x000fe20003f04070 */
[----:B------:R-:W-:-:S03]  /*1440*/  DFMA R18, R16, -R4, R10 ;  /* 0x800000041012722b */ /* 0x000fc6000000000a */
[----:B------:R-:W-:-:S05]  /*1450*/  ISETP.GT.U32.OR P0, PT, R22, 0x7feffffe, P0 ;  /* 0x7feffffe1600780c */ /* 0x000fca0000704470 */
[----:B------:R-:W-:-:S08]  /*1460*/  DFMA R14, R14, R18, R16 ;  /* 0x000000120e0e722b */ /* 0x000fd00000000010 */
[----:B------:R-:W-:Y:S05]  /*1470*/  @P0 BRA `(.L_x_63) ;  /* 0x00000000006c0947 */ /* 0x000fea0003800000 */
[----:B------:R-:W-:-:S04]  /*1480*/  LOP3.LUT R9, R7, 0x7ff00000, RZ, 0xc0, !PT ;  /* 0x7ff0000007097812 */ /* 0x000fc800078ec0ff */
[CC--:B------:R-:W-:Y:S02]  /*1490*/  VIADDMNMX R8, R2.reuse, -R9.reuse, 0xb9600000, !PT ;  /* 0xb960000002087446 */ /* 0x0c0fe40007800909 */
[----:B------:R-:W-:Y:S02]  /*14a0*/  ISETP.GE.U32.AND P0, PT, R2, R9, PT ;  /* 0x000000090200720c */ /* 0x000fe40003f06070 */
[----:B------:R-:W-:Y:S02]  /*14b0*/  VIMNMX R8, PT, PT, R8, 0x46a00000, PT ;  /* 0x46a0000008087848 */ /* 0x000fe40003fe0100 */
[----:B------:R-:W-:-:S04]  /*14c0*/  SEL R9, R12, 0x63400000, !P0 ;  /* 0x634000000c097807 */ /* 0x000fc80004000000 */
[----:B------:R-:W-:Y:S01]  /*14d0*/  IADD3 R2, PT, PT, -R9, R8, RZ ;  /* 0x0000000809027210 */ /* 0x000fe20007ffe1ff */
[----:B------:R-:W-:-:S04]  /*14e0*/  IMAD.MOV.U32 R8, RZ, RZ, RZ ;  /* 0x000000ffff087224 */ /* 0x000fc800078e00ff */
[----:B------:R-:W-:-:S06]  /*14f0*/  VIADD R9, R2, 0x7fe00000 ;  /* 0x7fe0000002097836 */ /* 0x000fcc0000000000 */
[----:B------:R-:W-:-:S10]  /*1500*/  DMUL R12, R14, R8 ;  /* 0x000000080e0c7228 */ /* 0x000fd40000000000 */
[----:B------:R-:W-:-:S13]  /*1510*/  FSETP.GTU.AND P0, PT, |R13|, 1.469367938527859385e-39, PT ;  /* 0x001000000d00780b */ /* 0x000fda0003f0c200 */
[----:B------:R-:W-:Y:S05]  /*1520*/  @P0 BRA `(.L_x_64) ;  /* 0x0000000000940947 */ /* 0x000fea0003800000 */
[----:B------:R-:W-:Y:S01]  /*1530*/  DFMA R4, R14, -R4, R10 ;  /* 0x800000040e04722b */ /* 0x000fe2000000000a */
[----:B------:R-:W-:-:S09]  /*1540*/  IMAD.MOV.U32 R8, RZ, RZ, RZ ;  /* 0x000000ffff087224 */ /* 0x000fd200078e00ff */
[C---:B------:R-:W-:Y:S02]  /*1550*/  FSETP.NEU.AND P0, PT, R5.reuse, RZ, PT ;  /* 0x000000ff0500720b */ /* 0x040fe40003f0d000 */
[----:B------:R-:W-:-:S04]  /*1560*/  LOP3.LUT R7, R5, 0x80000000, R7, 0x48, !PT ;  /* 0x8000000005077812 */ /* 0x000fc800078e4807 */
[----:B------:R-:W-:-:S07]  /*1570*/  LOP3.LUT R9, R7, R9, RZ, 0xfc, !PT ;  /* 0x0000000907097212 */ /* 0x000fce00078efcff */
[----:B------:R-:W-:Y:S05]  /*1580*/  @!P0 BRA `(.L_x_64) ;  /* 0x00000000007c8947 */ /* 0x000fea0003800000 */
[----:B------:R-:W-:Y:S01]  /*1590*/  IADD3 R5, PT, PT, -R2, RZ, RZ ;  /* 0x000000ff02057210 */ /* 0x000fe20007ffe1ff */
[----:B------:R-:W-:Y:S01]  /*15a0*/  IMAD.MOV.U32 R4, RZ, RZ, RZ ;  /* 0x000000ffff047224 */ /* 0x000fe200078e00ff */
[----:B------:R-:W-:-:S05]  /*15b0*/  DMUL.RP R8, R14, R8 ;  /* 0x000000080e087228 */ /* 0x000fca0000008000 */
[----:B------:R-:W-:-:S05]  /*15c0*/  DFMA R4, R12, -R4, R14 ;  /* 0x800000040c04722b */ /* 0x000fca000000000e */
[----:B------:R-:W-:Y:S02]  /*15d0*/  LOP3.LUT R7, R9, R7, RZ, 0x3c, !PT ;  /* 0x0000000709077212 */ /* 0x000fe400078e3cff */
[----:B------:R-:W-:-:S04]  /*15e0*/  IADD3 R4, PT, PT, -R2, -0x43300000, RZ ;  /* 0xbcd0000002047810 */ /* 0x000fc80007ffe1ff */
[----:B------:R-:W-:-:S04]  /*15f0*/  FSETP.NEU.AND P0, PT, |R5|, R4, PT ;  /* 0x000000040500720b */ /* 0x000fc80003f0d200 */
[----:B------:R-:W-:Y:S02]  /*1600*/  FSEL R12, R8, R12, !P0 ;  /* 0x0000000c080c7208 */ /* 0x000fe40004000000 */
[----:B------:R-:W-:Y:S01]  /*1610*/  FSEL R13, R7, R13, !P0 ;  /* 0x0000000d070d7208 */ /* 0x000fe20004000000 */
[----:B------:R-:W-:Y:S06]  /*1620*/  BRA `(.L_x_64) ;  /* 0x0000000000547947 */ /* 0x000fec0003800000 */
.L_x_63:
[----:B------:R-:W-:-:S14]  /*1630*/  DSETP.NAN.AND P0, PT, R8, R8, PT ;  /* 0x000000080800722a */ /* 0x000fdc0003f08000 */
[----:B------:R-:W-:Y:S05]  /*1640*/  @P0 BRA `(.L_x_65) ;  /* 0x0000000000440947 */ /* 0x000fea0003800000 */
[----:B------:R-:W-:-:S14]  /*1650*/  DSETP.NAN.AND P0, PT, R6, R6, PT ;  /* 0x000000060600722a */ /* 0x000fdc0003f08000 */
[----:B------:R-:W-:Y:S05]  /*1660*/  @P0 BRA `(.L_x_66) ;  /* 0x0000000000300947 */ /* 0x000fea0003800000 */
[----:B------:R-:W-:Y:S01]  /*1670*/  ISETP.NE.AND P0, PT, R21, R20, PT ;  /* 0x000000141500720c */ /* 0x000fe20003f05270 */
[----:B------:R-:W-:Y:S02]  /*1680*/  IMAD.MOV.U32 R12, RZ, RZ, 0x0 ;  /* 0x00000000ff0c7424 */ /* 0x000fe400078e00ff */
[----:B------:R-:W-:-:S10]  /*1690*/  IMAD.MOV.U32 R13, RZ, RZ, -0x80000 ;  /* 0xfff80000ff0d7424 */ /* 0x000fd400078e00ff */
[----:B------:R-:W-:Y:S05]  /*16a0*/  @!P0 BRA `(.L_x_64) ;  /* 0x0000000000348947 */ /* 0x000fea0003800000 */
[----:B------:R-:W-:Y:S02]  /*16b0*/  ISETP.NE.AND P0, PT, R21, 0x7ff00000, PT ;  /* 0x7ff000001500780c */ /* 0x000fe40003f05270 */
[----:B------:R-:W-:Y:S02]  /*16c0*/  LOP3.LUT R13, R9, 0x80000000, R7, 0x48, !PT ;  /* 0x80000000090d7812 */ /* 0x000fe400078e4807 */
[----:B------:R-:W-:-:S13]  /*16d0*/  ISETP.EQ.OR P0, PT, R20, RZ, !P0 ;  /* 0x000000ff1400720c */ /* 0x000fda0004702670 */
[----:B------:R-:W-:Y:S02]  /*16e0*/  @P0 LOP3.LUT R2, R13, 0x7ff00000, RZ, 0xfc, !PT ;  /* 0x7ff000000d020812 */ /* 0x000fe400078efcff */
[----:B------:R-:W-:Y:S01]  /*16f0*/  @!P0 MOV R12, RZ ;  /* 0x000000ff000c8202 */ /* 0x000fe20000000f00 */
[----:B------:R-:W-:Y:S02]  /*1700*/  @P0 IMAD.MOV.U32 R12, RZ, RZ, RZ ;  /* 0x000000ffff0c0224 */ /* 0x000fe400078e00ff */
[----:B------:R-:W-:Y:S01]  /*1710*/  @P0 IMAD.MOV.U32 R13, RZ, RZ, R2 ;  /* 0x000000ffff0d0224 */ /* 0x000fe200078e0002 */
[----:B------:R-:W-:Y:S06]  /*1720*/  BRA `(.L_x_64) ;  /* 0x0000000000147947 */ /* 0x000fec0003800000 */
.L_x_66:
[----:B------:R-:W-:Y:S01]  /*1730*/  LOP3.LUT R13, R7, 0x80000, RZ, 0xfc, !PT ;  /* 0x00080000070d7812 */ /* 0x000fe200078efcff */
[----:B------:R-:W-:Y:S01]  /*1740*/  IMAD.MOV.U32 R12, RZ, RZ, R6 ;  /* 0x000000ffff0c7224 */ /* 0x000fe200078e0006 */
[----:B------:R-:W-:Y:S06]  /*1750*/  BRA `(.L_x_64) ;  /* 0x0000000000087947 */ /* 0x000fec0003800000 */
.L_x_65:
[----:B------:R-:W-:Y:S02]  /*1760*/  LOP3.LUT R13, R9, 0x80000, RZ, 0xfc, !PT ;  /* 0x00080000090d7812 */ /* 0x000fe400078efcff */
[----:B------:R-:W-:-:S07]  /*1770*/  MOV R12, R8 ;  /* 0x00000008000c7202 */ /* 0x000fce0000000f00 */
.L_x_64:
[----:B------:R-:W-:Y:S05]  /*1780*/  BSYNC.RECONVERGENT B1 ;  /* 0x0000000000017941 */ /* 0x000fea0003800200 */
.L_x_62:
[----:B------:R-:W-:Y:S02]  /*1790*/  IMAD.MOV.U32 R4, RZ, RZ, R0 ;  /* 0x000000ffff047224 */ /* 0x000fe400078e0000 */
[----:B------:R-:W-:-:S04]  /*17a0*/  IMAD.MOV.U32 R5, RZ, RZ, 0x0 ;  /* 0x00000000ff057424 */ /* 0x000fc800078e00ff */
[----:B------:R-:W-:Y:S05]  /*17b0*/  RET.REL.NODEC R4 `(_Z33gs_dot_reduce_kernel_combine_fraciPdS_S_) ;  /* 0xffffffe804107950 */ /* 0x000fea0003c3ffff */
.L_x_67:
        /* <DEDUP_REMOVED lines=12> */
.L_x_76:


//--------------------- .text._Z13gs_dot_kernelPdiiiiS_S_ --------------------------
	.section	.text._Z13gs_dot_kernelPdiiiiS_S_,"ax",@progbits
	.align	128
        .global         _Z13gs_dot_kernelPdiiiiS_S_
        .type           _Z13gs_dot_kernelPdiiiiS_S_,@function
        .size           _Z13gs_dot_kernelPdiiiiS_S_,(.L_x_81 - _Z13gs_dot_kernelPdiiiiS_S_)
        .other          _Z13gs_dot_kernelPdiiiiS_S_,@"STO_CUDA_ENTRY STV_DEFAULT"
_Z13gs_dot_kernelPdiiiiS_S_:
.text._Z13gs_dot_kernelPdiiiiS_S_:
[----:B------:R-:W-:Y:S08]  /*0000*/  LDC R1, c[0x0][0x37c] ;  /* 0x0000df00ff017b82 */ /* 0x000ff00000000800 */
[----:B------:R-:W0:Y:S01]  /*0010*/  LDC R22, c[0x0][0x390] ;  /* 0x0000e400ff167b82 */ /* 0x000e220000000800 */
[----:B------:R-:W1:Y:S01]  /*0020*/  S2R R6, SR_TID.X ;  /* 0x0000000000067919 */ /* 0x000e620000002100 */
[----:B------:R-:W2:Y:S01]  /*0030*/  LDCU.64 UR8, c[0x0][0x358] ;  /* 0x00006b00ff0877ac */ /* 0x000ea20008000a00 */
[----:B------:R-:W-:-:S02]  /*0040*/  CS2R R12, SRZ ;  /* 0x00000000000c7805 */ /* 0x000fc4000001ff00 */
[----:B------:R-:W-:-:S03]  /*0050*/  CS2R R8, SRZ ;  /* 0x0000000000087805 */ /* 0x000fc6000001ff00 */
[----:B------:R-:W3:Y:S08]  /*0060*/  LDC R0, c[0x0][0x360] ;  /* 0x0000d800ff007b82 */ /* 0x000ef00000000800 */
[----:B------:R-:W4:Y:S01]  /*0070*/  S2UR UR7, SR_CTAID.X ;  /* 0x00000000000779c3 */ /* 0x000f220000002500 */
[----:B0-----:R-:W-:-:S13]  /*0080*/  ISETP.GE.AND P0, PT, R22, 0x1, PT ;  /* 0x000000011600780c */ /* 0x001fda0003f06270 */
[----:B-1234-:R-:W-:Y:S05]  /*0090*/  @!P0 BRA `(.L_x_68) ;  /* 0x0000001000a88947 */ /* 0x01efea0003800000 */
[----:B------:R-:W0:Y:S01]  /*00a0*/  S2UR UR4, SR_CTAID.Y ;  /* 0x00000000000479c3 */ /* 0x000e220000002600 */
[----:B------:R-:W1:Y:S01]  /*00b0*/  LDCU UR6, c[0x0][0x388] ;  /* 0x00007100ff0677ac */ /* 0x000e620008000800 */
[----:B------:R-:W-:Y:S01]  /*00c0*/  ISETP.GE.U32.AND P0, PT, R22, 0x8, PT ;  /* 0x000000081600780c */ /* 0x000fe20003f06070 */
[----:B------:R-:W-:Y:S01]  /*00d0*/  IMAD R19, R0, UR7, RZ ;  /* 0x0000000700137c24 */ /* 0x000fe2000f8e02ff */
[----:B------:R-:W-:Y:S01]  /*00e0*/  CS2R R8, SRZ ;  /* 0x0000000000087805 */ /* 0x000fe2000001ff00 */
[----:B------:R-:W1:Y:S01]  /*00f0*/  LDCU UR5, c[0x0][0x38c] ;  /* 0x00007180ff0577ac */ /* 0x000e620008000800 */
[----:B------:R-:W-:Y:S01]  /*0100*/  CS2R R12, SRZ ;  /* 0x00000000000c7805 */ /* 0x000fe2000001ff00 */
[----:B------:R-:W-:Y:S01]  /*0110*/  IMAD R19, R19, R22, R6 ;  /* 0x0000001613137224 */ /* 0x000fe200078e0206 */
[----:B-1----:R-:W-:Y:S02]  /*0120*/  UIMAD UR5, UR6, UR5, URZ ;  /* 0x00000005060572a4 */ /* 0x002fe4000f8e02ff */
[----:B0-----:R-:W-:-:S05]  /*0130*/  UIMAD UR4, UR4, UR6, URZ ;  /* 0x00000006040472a4 */ /* 0x001fca000f8e02ff */
[----:B------:R-:W-:Y:S07]  /*0140*/  @!P0 BRA `(.L_x_69) ;  /* 0x00000008007c8947 */ /* 0x000fee0003800000 */
[C---:B------:R-:W-:Y:S01]  /*0150*/  IMAD R3, R22.reuse, UR7, RZ ;  /* 0x0000000716037c24 */ /* 0x040fe2000f8e02ff */
[----:B------:R-:W-:Y:S01]  /*0160*/  LOP3.LUT R22, R22, 0x7ffffff8, RZ, 0xc0, !PT ;  /* 0x7ffffff816167812 */ /* 0x000fe200078ec0ff */
[----:B------:R-:W0:Y:S02]  /*0170*/  LDCU UR6, c[0x0][0x388] ;  /* 0x00007100ff0677ac */ /* 0x000e240008000800 */
[C---:B------:R-:W-:Y:S02]  /*0180*/  VIADD R5, R3.reuse, 0x2 ;  /* 0x0000000203057836 */ /* 0x040fe40000000000 */
[C---:B------:R-:W-:Y:S02]  /*0190*/  VIADD R7, R3.reuse, 0x3 ;  /* 0x0000000303077836 */ /* 0x040fe40000000000 */
[C---:B------:R-:W-:Y:S02]  /*01a0*/  VIADD R9, R3.reuse, 0x4 ;  /* 0x0000000403097836 */ /* 0x040fe40000000000 */
[----:B------:R-:W-:-:S02]  /*01b0*/  VIADD R11, R3, 0x5 ;  /* 0x00000005030b7836 */ /* 0x000fc40000000000 */
[C---:B------:R-:W-:Y:S02]  /*01c0*/  VIADD R15, R3.reuse, 0x6 ;  /* 0x00000006030f7836 */ /* 0x040fe40000000000 */
[C---:B------:R-:W-:Y:S02]  /*01d0*/  VIADD R17, R3.reuse, 0x7 ;  /* 0x0000000703117836 */ /* 0x040fe40000000000 */
[-C--:B------:R-:W-:Y:S02]  /*01e0*/  IMAD R21, R3, R0.reuse, R0 ;  /* 0x0000000003157224 */ /* 0x080fe400078e0200 */
[-CC-:B------:R-:W-:Y:S02]  /*01f0*/  IMAD R20, R5, R0.reuse, R6.reuse ;  /* 0x0000000005147224 */ /* 0x180fe400078e0206 */
[-CC-:B------:R-:W-:Y:S02]  /*0200*/  IMAD R3, R7, R0.reuse, R6.reuse ;  /* 0x0000000007037224 */ /* 0x180fe400078e0206 */
[-CC-:B------:R-:W-:Y:S01]  /*0210*/  IMAD R4, R9, R0.reuse, R6.reuse ;  /* 0x0000000009047224 */ /* 0x180fe200078e0206 */
[----:B------:R-:W-:Y:S01]  /*0220*/  CS2R R8, SRZ ;  /* 0x0000000000087805 */ /* 0x000fe2000001ff00 */
[----:B------:R-:W-:-:S02]  /*0230*/  IMAD R5, R11, R0, R6 ;  /* 0x000000000b057224 */ /* 0x000fc400078e0206 */
[-CC-:B------:R-:W-:Y:S02]  /*0240*/  IMAD R2, R15, R0.reuse, R6.reuse ;  /* 0x000000000f027224 */ /* 0x180fe400078e0206 */
[--C-:B------:R-:W-:Y:S02]  /*0250*/  IMAD R7, R17, R0, R6.reuse ;  /* 0x0000000011077224 */ /* 0x100fe400078e0206 */
[----:B------:R-:W-:Y:S02]  /*0260*/  IMAD.IADD R21, R21, 0x1, R6 ;  /* 0x0000000115157824 */ /* 0x000fe400078e0206 */
[----:B0-----:R-:W-:-:S07]  /*0270*/  IMAD.MOV R22, RZ, RZ, -R22 ;  /* 0x000000ffff167224 */ /* 0x001fce00078e0a16 */
.L_x_70:
[----:B------:R-:W-:Y:S01]  /*0280*/  ISETP.GE.AND P0, PT, R19, UR6, PT ;  /* 0x0000000613007c0c */ /* 0x000fe2000bf06270 */
[----:B------:R-:W-:Y:S01]  /*0290*/  IMAD.IADD R6, R0, 0x1, R19 ;  /* 0x0000000100067824 */ /* 0x000fe200078e0213 */
[----:B------:R-:W-:Y:S02]  /*02a0*/  USHF.R.S32.HI UR10, URZ, 0x1f, UR4 ;  /* 0x0000001fff0a7899 */ /* 0x000fe40008011404 */
[----:B------:R-:W-:Y:S02]  /*02b0*/  USHF.R.S32.HI UR11, URZ, 0x1f, UR5 ;  /* 0x0000001fff0b7899 */ /* 0x000fe40008011405 */
[----:B------:R-:W-:-:S07]  /*02c0*/  ISETP.GE.AND P1, PT, R6, UR6, PT ;  /* 0x0000000606007c0c */ /* 0x000fce000bf26270 */
[----:B------:R-:W0:Y:S01]  /*02d0*/  @!P0 LDC.64 R16, c[0x0][0x380] ;  /* 0x0000e000ff108b82 */ /* 0x000e220000000a00 */
[----:B------:R-:W-:Y:S02]  /*02e0*/  @!P0 SHF.R.S32.HI R15, RZ, 0x1f, R19 ;  /* 0x0000001fff0f8819 */ /* 0x000fe40000011413 */
[C---:B------:R-:W-:Y:S02]  /*02f0*/  @!P0 IADD3 R14, P2, PT, R19.reuse, UR4, RZ ;  /* 0x00000004130e8c10 */ /* 0x040fe4000ff5e0ff */
[----:B------:R-:W-:Y:S02]  /*0300*/  @!P0 IADD3 R23, P3, PT, R19, UR5, RZ ;  /* 0x0000000513178c10 */ /* 0x000fe4000ff7e0ff */
[C---:B------:R-:W-:Y:S01]  /*0310*/  @!P0 IADD3.X R19, PT, PT, R15.reuse, UR10, RZ, P2, !PT ;  /* 0x0000000a0f138c10 */ /* 0x040fe200097fe4ff */
[----:B------:R-:W1:Y:S01]  /*0320*/  @!P1 LDC.64 R10, c[0x0][0x380] ;  /* 0x0000e000ff0a9b82 */ /* 0x000e620000000a00 */
[----:B------:R-:W-:Y:S02]  /*0330*/  @!P0 IADD3.X R26, PT, PT, R15, UR11, RZ, P3, !PT ;  /* 0x0000000b0f1a8c10 */ /* 0x000fe40009ffe4ff */
[----:B------:R-:W-:-:S02]  /*0340*/  @!P1 SHF.R.S32.HI R24, RZ, 0x1f, R21 ;  /* 0x0000001fff189819 */ /* 0x000fc40000011415 */
[----:B------:R-:W-:Y:S02]  /*0350*/  @!P1 IADD3 R15, P4, PT, R21, UR4, RZ ;  /* 0x00000004150f9c10 */ /* 0x000fe4000ff9e0ff */
[CC--:B0-----:R-:W-:Y:S02]  /*0360*/  @!P0 LEA R18, P2, R14.reuse, R16.reuse, 0x3 ;  /* 0x000000100e128211 */ /* 0x0c1fe400078418ff */
[C---:B------:R-:W-:Y:S02]  /*0370*/  @!P0 LEA R16, P3, R23.reuse, R16, 0x3 ;  /* 0x0000001017108211 */ /* 0x040fe400078618ff */
[-C--:B------:R-:W-:Y:S02]  /*0380*/  @!P0 LEA.HI.X R19, R14, R17.reuse, R19, 0x3, P2 ;  /* 0x000000110e138211 */ /* 0x080fe400010f1c13 */
[----:B------:R-:W-:Y:S02]  /*0390*/  @!P0 LEA.HI.X R17, R23, R17, R26, 0x3, P3 ;  /* 0x0000001117118211 */ /* 0x000fe400018f1c1a */
[----:B------:R-:W-:-:S02]  /*03a0*/  @!P1 IADD3.X R26, PT, PT, R24, UR10, RZ, P4, !PT ;  /* 0x0000000a181a9c10 */ /* 0x000fc4000a7fe4ff */
[-C--:B-1----:R-:W-:Y:S01]  /*03b0*/  @!P1 LEA R14, P2, R15, R10.reuse, 0x3 ;  /* 0x0000000a0f0e9211 */ /* 0x082fe200078418ff */
[----:B------:R-:W2:Y:S01]  /*03c0*/  @!P0 LDG.E.64 R18, desc[UR8][R18.64] ;  /* 0x0000000812128981 */ /* 0x000ea2000c1e1b00 */
[----:B------:R-:W-:Y:S02]  /*03d0*/  @!P1 IADD3 R23, P3, PT, R21, UR5, RZ ;  /* 0x0000000515179c10 */ /* 0x000fe4000ff7e0ff */
[----:B------:R-:W-:Y:S01]  /*03e0*/  @!P1 LEA.HI.X R15, R15, R11, R26, 0x3, P2 ;  /* 0x0000000b0f0f9211 */ /* 0x000fe200010f1c1a */
[----:B------:R-:W3:Y:S01]  /*03f0*/  @!P0 LDG.E.64 R16, desc[UR8][R16.64] ;  /* 0x0000000810108981 */ /* 0x000ee2000c1e1b00 */
[----:B------:R-:W-:Y:S02]  /*0400*/  @!P1 IADD3.X R24, PT, PT, R24, UR11, RZ, P3, !PT ;  /* 0x0000000b18189c10 */ /* 0x000fe40009ffe4ff */
[----:B------:R-:W-:-:S04]  /*0410*/  @!P1 LEA R10, P2, R23, R10, 0x3 ;  /* 0x0000000a170a9211 */ /* 0x000fc800078418ff */
[----:B------:R-:W-:Y:S02]  /*0420*/  @!P1 LEA.HI.X R11, R23, R11, R24, 0x3, P2 ;  /* 0x0000000b170b9211 */ /* 0x000fe400010f1c18 */
[----:B------:R-:W4:Y:S04]  /*0430*/  @!P1 LDG.E.64 R24, desc[UR8][R14.64] ;  /* 0x000000080e189981 */ /* 0x000f28000c1e1b00 */
[----:B------:R0:W5:Y:S01]  /*0440*/  @!P1 LDG.E.64 R26, desc[UR8][R10.64] ;  /* 0x000000080a1a9981 */ /* 0x000162000c1e1b00 */
[----:B------:R-:W-:-:S04]  /*0450*/  IMAD.IADD R23, R6, 0x1, R0 ;  /* 0x0000000106177824 */ /* 0x000fc800078e0200 */
[C---:B------:R-:W-:Y:S01]  /*0460*/  IMAD.IADD R6, R23.reuse, 0x1, R0 ;  /* 0x0000000117067824 */ /* 0x040fe200078e0200 */
[----:B------:R-:W-:-:S04]  /*0470*/  ISETP.GE.AND P3, PT, R23, UR6, PT ;  /* 0x0000000617007c0c */ /* 0x000fc8000bf66270 */
[----:B------:R-:W-:-:S09]  /*0480*/  ISETP.GE.AND P2, PT, R6, UR6, PT ;  /* 0x0000000606007c0c */ /* 0x000fd2000bf46270 */
[----:B0-----:R-:W0:Y:S08]  /*0490*/  @!P3 LDC.64 R10, c[0x0][0x380] ;  /* 0x0000e000ff0abb82 */ /* 0x001e300000000a00 */
[----:B------:R-:W1:Y:S01]  /*04a0*/  @!P2 LDC.64 R14, c[0x0][0x380] ;  /* 0x0000e000ff0eab82 */ /* 0x000e620000000a00 */
[C---:B--2---:R-:W-:Y:S02]  /*04b0*/  @!P0 DFMA R12, R18.reuse, R18, R12 ;  /* 0x00000012120c822b */ /* 0x044fe4000000000c */
[----:B---3--:R-:W-:Y:S01]  /*04c0*/  @!P0 DFMA R8, R18, R16, R8 ;  /* 0x000000101208822b */ /* 0x008fe20000000008 */
[----:B------:R-:W-:-:S02]  /*04d0*/  @!P3 SHF.R.S32.HI R16, RZ, 0x1f, R20 ;  /* 0x0000001fff10b819 */ /* 0x000fc40000011414 */
[C---:B------:R-:W-:Y:S02]  /*04e0*/  @!P3 IADD3 R17, P0, PT, R20.reuse, UR4, RZ ;  /* 0x000000041411bc10 */ /* 0x040fe4000ff1e0ff */
[----:B------:R-:W-:Y:S01]  /*04f0*/  @!P3 IADD3 R18, P4, PT, R20, UR5, RZ ;  /* 0x000000051412bc10 */ /* 0x000fe2000ff9e0ff */
[----:B----4-:R-:W-:-:S03]  /*0500*/  @!P1 DFMA R12, R24, R24, R12 ;  /* 0x00000018180c922b */ /* 0x010fc6000000000c */
[C---:B------:R-:W-:Y:S01]  /*0510*/  @!P3 IADD3.X R23, PT, PT, R16.reuse, UR11, RZ, P4, !PT ;  /* 0x0000000b1017bc10 */ /* 0x040fe2000a7fe4ff */
[----:B-----5:R-:W-:Y:S01]  /*0520*/  @!P1 DFMA R8, R24, R26, R8 ;  /* 0x0000001a1808922b */ /* 0x020fe20000000008 */
[----:B------:R-:W-:Y:S02]  /*0530*/  @!P3 IADD3.X R26, PT, PT, R16, UR10, RZ, P0, !PT ;  /* 0x0000000a101abc10 */ /* 0x000fe400087fe4ff */
[-C--:B0-----:R-:W-:Y:S02]  /*0540*/  @!P3 LEA R16, P0, R17, R10.reuse, 0x3 ;  /* 0x0000000a1110b211 */ /* 0x081fe400078018ff */
[----:B------:R-:W-:Y:S02]  /*0550*/  @!P3 LEA R10, P1, R18, R10, 0x3 ;  /* 0x0000000a120ab211 */ /* 0x000fe400078218ff */
[----:B------:R-:W-:Y:S02]  /*0560*/  @!P2 SHF.R.S32.HI R24, RZ, 0x1f, R3 ;  /* 0x0000001fff18a819 */ /* 0x000fe40000011403 */
[----:B------:R-:W-:-:S02]  /*0570*/  @!P2 IADD3 R19, P4, PT, R3, UR4, RZ ;  /* 0x000000040313ac10 */ /* 0x000fc4000ff9e0ff */
[-C--:B------:R-:W-:Y:S02]  /*0580*/  @!P3 LEA.HI.X R17, R17, R11.reuse, R26, 0x3, P0 ;  /* 0x0000000b1111b211 */ /* 0x080fe400000f1c1a */
[----:B------:R-:W-:Y:S02]  /*0590*/  @!P3 LEA.HI.X R11, R18, R11, R23, 0x3, P1 ;  /* 0x0000000b120bb211 */ /* 0x000fe400008f1c17 */
[C---:B------:R-:W-:Y:S02]  /*05a0*/  @!P2 IADD3.X R26, PT, PT, R24.reuse, UR10, RZ, P4, !PT ;  /* 0x0000000a181aac10 */ /* 0x040fe4000a7fe4ff */
[----:B-1----:R-:W-:Y:S01]  /*05b0*/  @!P2 LEA R18, P0, R19, R14, 0x3 ;  /* 0x0000000e1312a211 */ /* 0x002fe200078018ff */
[----:B------:R-:W2:Y:S01]  /*05c0*/  @!P3 LDG.E.64 R16, desc[UR8][R16.64] ;  /* 0x000000081010b981 */ /* 0x000ea2000c1e1b00 */
[----:B------:R-:W-:Y:S02]  /*05d0*/  @!P2 IADD3 R23, P1, PT, R3, UR5, RZ ;  /* 0x000000050317ac10 */ /* 0x000fe4000ff3e0ff */
[----:B------:R-:W-:Y:S01]  /*05e0*/  @!P2 LEA.HI.X R19, R19, R15, R26, 0x3, P0 ;  /* 0x0000000f1313a211 */ /* 0x000fe200000f1c1a */
[----:B------:R-:W3:Y:S01]  /*05f0*/  @!P3 LDG.E.64 R10, desc[UR8][R10.64] ;  /* 0x000000080a0ab981 */ /* 0x000ee2000c1e1b00 */
[----:B------:R-:W-:-:S02]  /*0600*/  @!P2 IADD3.X R24, PT, PT, R24, UR11, RZ, P1, !PT ;  /* 0x0000000b1818ac10 */ /* 0x000fc40008ffe4ff */
[C---:B------:R-:W-:Y:S02]  /*0610*/  @!P2 LEA R14, P0, R23.reuse, R14, 0x3 ;  /* 0x0000000e170ea211 */ /* 0x040fe400078018ff */
[----:B------:R-:W4:Y:S02]  /*0620*/  @!P2 LDG.E.64 R18, desc[UR8][R18.64] ;  /* 0x000000081212a981 */ /* 0x000f24000c1e1b00 */
[----:B------:R-:W-:-:S05]  /*0630*/  @!P2 LEA.HI.X R15, R23, R15, R24, 0x3, P0 ;  /* 0x0000000f170fa211 */ /* 0x000fca00000f1c18 */
[----:B------:R0:W5:Y:S01]  /*0640*/  @!P2 LDG.E.64 R24, desc[UR8][R14.64] ;  /* 0x000000080e18a981 */ /* 0x000162000c1e1b00 */
[----:B------:R-:W-:-:S05]  /*0650*/  IMAD.IADD R23, R6, 0x1, R0 ;  /* 0x0000000106177824 */ /* 0x000fca00078e0200 */
[C---:B------:R-:W-:Y:S01]  /*0660*/  ISETP.GE.AND P0, PT, R23.reuse, UR6, PT ;  /* 0x0000000617007c0c */ /* 0x040fe2000bf06270 */
[----:B------:R-:W-:-:S05]  /*0670*/  IMAD.IADD R6, R23, 0x1, R0 ;  /* 0x0000000117067824 */ /* 0x000fca00078e0200 */
[----:B------:R-:W-:-:S07]  /*0680*/  ISETP.GE.AND P1, PT, R6, UR6, PT ;  /* 0x0000000606007c0c */ /* 0x000fce000bf26270 */
[----:B0-----:R-:W0:Y:S01]  /*0690*/  @!P0 LDC.64 R14, c[0x0][0x380] ;  /* 0x0000e000ff0e8b82 */ /* 0x001e220000000a00 */
[----:B------:R-:W-:Y:S01]  /*06a0*/  @!P0 IADD3 R23, P4, PT, R4, UR5, RZ ;  /* 0x0000000504178c10 */ /* 0x000fe2000ff9e0ff */
[C---:B--2---:R-:W-:Y:S02]  /*06b0*/  @!P3 DFMA R12, R16.reuse, R16, R12 ;  /* 0x00000010100cb22b */ /* 0x044fe4000000000c */
[----:B---3--:R-:W-:-:S04]  /*06c0*/  @!P3 DFMA R8, R16, R10, R8 ;  /* 0x0000000a1008b22b */ /* 0x008fc80000000008 */
[----:B------:R-:W1:Y:S01]  /*06d0*/  @!P1 LDC.64 R10, c[0x0][0x380] ;  /* 0x0000e000ff0a9b82 */ /* 0x000e620000000a00 */
[----:B------:R-:W-:Y:S02]  /*06e0*/  @!P0 SHF.R.S32.HI R16, RZ, 0x1f, R4 ;  /* 0x0000001fff108819 */ /* 0x000fe40000011404 */
[----:B------:R-:W-:Y:S01]  /*06f0*/  @!P0 IADD3 R17, P3, PT, R4, UR4, RZ ;  /* 0x0000000404118c10 */ /* 0x000fe2000ff7e0ff */
[----:B----4-:R-:W-:-:S03]  /*0700*/  @!P2 DFMA R12, R18, R18, R12 ;  /* 0x00000012120ca22b */ /* 0x010fc6000000000c */
[C---:B------:R-:W-:Y:S01]  /*0710*/  @!P0 IADD3.X R26, PT, PT, R16.reuse, UR10, RZ, P3, !PT ;  /* 0x0000000a101a8c10 */ /* 0x040fe20009ffe4ff */
[----:B-----5:R-:W-:Y:S01]  /*0720*/  @!P2 DFMA R8, R18, R24, R8 ;  /* 0x000000181208a22b */ /* 0x020fe20000000008 */
[----:B------:R-:W-:Y:S02]  /*0730*/  @!P0 IADD3.X R18, PT, PT, R16, UR11, RZ, P4, !PT ;  /* 0x0000000b10128c10 */ /* 0x000fe4000a7fe4ff */
[-C--:B0-----:R-:W-:Y:S02]  /*0740*/  @!P0 LEA R16, P2, R17, R14.reuse, 0x3 ;  /* 0x0000000e11108211 */ /* 0x081fe400078418ff */
[----:B------:R-:W-:Y:S02]  /*0750*/  @!P0 LEA R14, P3, R23, R14, 0x3 ;  /* 0x0000000e170e8211 */ /* 0x000fe400078618ff */
[-C--:B------:R-:W-:Y:S02]  /*0760*/  @!P0 LEA.HI.X R17, R17, R15.reuse, R26, 0x3, P2 ;  /* 0x0000000f11118211 */ /* 0x080fe400010f1c1a */
[----:B------:R-:W-:-:S02]  /*0770*/  @!P0 LEA.HI.X R15, R23, R15, R18, 0x3, P3 ;  /* 0x0000000f170f8211 */ /* 0x000fc400018f1c12 */
[----:B------:R-:W-:Y:S02]  /*0780*/  @!P1 SHF.R.S32.HI R24, RZ, 0x1f, R5 ;  /* 0x0000001fff189819 */ /* 0x000fe40000011405 */
[----:B------:R-:W-:Y:S01]  /*0790*/  @!P1 IADD3 R19, P4, PT, R5, UR4, RZ ;  /* 0x0000000405139c10 */ /* 0x000fe2000ff9e0ff */
[----:B------:R-:W2:Y:S04]  /*07a0*/  @!P0 LDG.E.64 R16, desc[UR8][R16.64] ;  /* 0x0000000810108981 */ /* 0x000ea8000c1e1b00 */
[----:B------:R-:W2:Y:S01]  /*07b0*/  @!P0 LDG.E.64 R14, desc[UR8][R14.64] ;  /* 0x000000080e0e8981 */ /* 0x000ea2000c1e1b00 */
[----:B------:R-:W-:Y:S02]  /*07c0*/  @!P1 IADD3.X R26, PT, PT, R24, UR10, RZ, P4, !PT ;  /* 0x0000000a181a9c10 */ /* 0x000fe4000a7fe4ff */
[----:B-1----:R-:W-:-:S02]  /*07d0*/  @!P1 LEA R18, P2, R19, R10, 0x3 ;  /* 0x0000000a13129211 */ /* 0x002fc400078418ff */
[----:B------:R-:W-:Y:S02]  /*07e0*/  @!P1 IADD3 R23, P3, PT, R5, UR5, RZ ;  /* 0x0000000505179c10 */ /* 0x000fe4000ff7e0ff */
[-C--:B------:R-:W-:Y:S02]  /*07f0*/  @!P1 LEA.HI.X R19, R19, R11.reuse, R26, 0x3, P2 ;  /* 0x0000000b13139211 */ /* 0x080fe400010f1c1a */
[----:B------:R-:W-:Y:S02]  /*0800*/  @!P1 IADD3.X R24, PT, PT, R24, UR11, RZ, P3, !PT ;  /* 0x0000000b18189c10 */ /* 0x000fe40009ffe4ff */
[C---:B------:R-:W-:Y:S02]  /*0810*/  @!P1 LEA R10, P2, R23.reuse, R10, 0x3 ;  /* 0x0000000a170a9211 */ /* 0x040fe400078418ff */
[----:B------:R-:W3:Y:S02]  /*0820*/  @!P1 LDG.E.64 R18, desc[UR8][R18.64] ;  /* 0x0000000812129981 */ /* 0x000ee4000c1e1b00 */
[----:B------:R-:W-:-:S05]  /*0830*/  @!P1 LEA.HI.X R11, R23, R11, R24, 0x3, P2 ;  /* 0x0000000b170b9211 */ /* 0x000fca00010f1c18 */
[----:B------:R0:W4:Y:S01]  /*0840*/  @!P1 LDG.E.64 R24, desc[UR8][R10.64] ;  /* 0x000000080a189981 */ /* 0x000122000c1e1b00 */
[----:B------:R-:W-:-:S04]  /*0850*/  IMAD.IADD R23, R6, 0x1, R0 ;  /* 0x0000000106177824 */ /* 0x000fc800078e0200 */
[C---:B------:R-:W-:Y:S01]  /*0860*/  IMAD.IADD R6, R23.reuse, 0x1, R0 ;  /* 0x0000000117067824 */ /* 0x040fe200078e0200 */
[----:B------:R-:W-:-:S04]  /*0870*/  ISETP.GE.AND P3, PT, R23, UR6, PT ;  /* 0x0000000617007c0c */ /* 0x000fc8000bf66270 */
[----:B------:R-:W-:-:S09]  /*0880*/  ISETP.GE.AND P2, PT, R6, UR6, PT ;  /* 0x0000000606007c0c */ /* 0x000fd2000bf46270 */
[----:B0-----:R-:W0:Y:S01]  /*0890*/  @!P3 LDC.64 R10, c[0x0][0x380] ;  /* 0x0000e000ff0abb82 */ /* 0x001e220000000a00 */
[----:B------:R-:W-:Y:S01]  /*08a0*/  @!P3 IADD3 R23, P4, PT, R2, UR5, RZ ;  /* 0x000000050217bc10 */ /* 0x000fe2000ff9e0ff */
[----:B--2---:R-:W-:-:S06]  /*08b0*/  @!P0 DFMA R8, R16, R14, R8 ;  /* 0x0000000e1008822b */ /* 0x004fcc0000000008 */
[----:B------:R-:W1:Y:S01]  /*08c0*/  @!P2 LDC.64 R14, c[0x0][0x380] ;  /* 0x0000e000ff0eab82 */ /* 0x000e620000000a00 */
[----:B------:R-:W-:Y:S01]  /*08d0*/  @!P0 DFMA R12, R16, R16, R12 ;  /* 0x00000010100c822b */ /* 0x000fe2000000000c */
[----:B------:R-:W-:Y:S02]  /*08e0*/  @!P3 SHF.R.S32.HI R16, RZ, 0x1f, R2 ;  /* 0x0000001fff10b819 */ /* 0x000fe40000011402 */
[----:B------:R-:W-:-:S04]  /*08f0*/  @!P3 IADD3 R17, P0, PT, R2, UR4, RZ ;  /* 0x000000040211bc10 */ /* 0x000fc8000ff1e0ff */
[C---:B------:R-:W-:Y:S01]  /*0900*/  @!P3 IADD3.X R26, PT, PT, R16.reuse, UR10, RZ, P0, !PT ;  /* 0x0000000a101abc10 */ /* 0x040fe200087fe4ff */
[C---:B---3--:R-:W-:Y:S02]  /*0910*/  @!P1 DFMA R12, R18.reuse, R18, R12 ;  /* 0x00000012120c922b */ /* 0x048fe4000000000c */
[----:B----4-:R-:W-:Y:S01]  /*0920*/  @!P1 DFMA R8, R18, R24, R8 ;  /* 0x000000181208922b */ /* 0x010fe20000000008 */
[----:B------:R-:W-:Y:S02]  /*0930*/  @!P3 IADD3.X R18, PT, PT, R16, UR11, RZ, P4, !PT ;  /* 0x0000000b1012bc10 */ /* 0x000fe4000a7fe4ff */
[-C--:B0-----:R-:W-:Y:S02]  /*0940*/  @!P3 LEA R16, P0, R17, R10.reuse, 0x3 ;  /* 0x0000000a1110b211 */ /* 0x081fe400078018ff */
[----:B------:R-:W-:Y:S02]  /*0950*/  @!P3 LEA R10, P1, R23, R10, 0x3 ;  /* 0x0000000a170ab211 */ /* 0x000fe400078218ff */
[----:B------:R-:W-:-:S02]  /*0960*/  @!P2 SHF.R.S32.HI R24, RZ, 0x1f, R7 ;  /* 0x0000001fff18a819 */ /* 0x000fc40000011407 */
[----:B------:R-:W-:Y:S02]  /*0970*/  @!P2 IADD3 R19, P4, PT, R7, UR4, RZ ;  /* 0x000000040713ac10 */ /* 0x000fe4000ff9e0ff */
[-C--:B------:R-:W-:Y:S02]  /*0980*/  @!P3 LEA.HI.X R17, R17, R11.reuse, R26, 0x3, P0 ;  /* 0x0000000b1111b211 */ /* 0x080fe400000f1c1a */
[----:B------:R-:W-:Y:S02]  /*0990*/  @!P3 LEA.HI.X R11, R23, R11, R18, 0x3, P1 ;  /* 0x0000000b170bb211 */ /* 0x000fe400008f1c12 */
[----:B------:R-:W-:Y:S02]  /*09a0*/  @!P2 IADD3.X R26, PT, PT, R24, UR10, RZ, P4, !PT ;  /* 0x0000000a181aac10 */ /* 0x000fe4000a7fe4ff */
[----:B-1----:R-:W-:Y:S01]  /*09b0*/  @!P2 LEA R18, P0, R19, R14, 0x3 ;  /* 0x0000000e1312a211 */ /* 0x002fe200078018ff */
[----:B------:R-:W2:Y:S01]  /*09c0*/  @!P3 LDG.E.64 R16, desc[UR8][R16.64] ;  /* 0x000000081010b981 */ /* 0x000ea2000c1e1b00 */
[----:B------:R-:W-:-:S02]  /*09d0*/  @!P2 IADD3 R23, P1, PT, R7, UR5, RZ ;  /* 0x000000050717ac10 */ /* 0x000fc4000ff3e0ff */
[-C--:B------:R-:W-:Y:S01]  /*09e0*/  @!P2 LEA.HI.X R19, R19, R15.reuse, R26, 0x3, P0 ;  /* 0x0000000f1313a211 */ /* 0x080fe200000f1c1a */
[----:B------:R-:W3:Y:S01]  /*09f0*/  @!P3 LDG.E.64 R10, desc[UR8][R10.64] ;  /* 0x000000080a0ab981 */ /* 0x000ee2000c1e1b00 */
[----:B------:R-:W-:Y:S02]  /*0a00*/  @!P2 IADD3.X R24, PT, PT, R24, UR11, RZ, P1, !PT ;  /* 0x0000000b1818ac10 */ /* 0x000fe40008ffe4ff */
[C---:B------:R-:W-:Y:S02]  /*0a10*/  @!P2 LEA R14, P0, R23.reuse, R14, 0x3 ;  /* 0x0000000e170ea211 */ /* 0x040fe400078018ff */
[----:B------:R-:W4:Y:S02]  /*0a20*/  @!P2 LDG.E.64 R18, desc[UR8][R18.64] ;  /* 0x000000081212a981 */ /* 0x000f24000c1e1b00 */
[----:B------:R-:W-:-:S06]  /*0a30*/  @!P2 LEA.HI.X R15, R23, R15, R24, 0x3, P0 ;  /* 0x0000000f170fa211 */ /* 0x000fcc00000f1c18 */
[----:B------:R-:W5:Y:S01]  /*0a40*/  @!P2 LDG.E.64 R14, desc[UR8][R14.64] ;  /* 0x000000080e0ea981 */ /* 0x000f62000c1e1b00 */
[----:B------:R-:W-:-:S05]  /*0a50*/  VIADD R22, R22, 0x8 ;  /* 0x0000000816167836 */ /* 0x000fca0000000000 */
[----:B------:R-:W-:Y:S01]  /*0a60*/  ISETP.NE.AND P0, PT, R22, RZ, PT ;  /* 0x000000ff1600720c */ /* 0x000fe20003f05270 */
[C---:B------:R-:W-:Y:S02]  /*0a70*/  IMAD R21, R0.reuse, 0x8, R21 ;  /* 0x0000000800157824 */ /* 0x040fe400078e0215 */
[C---:B------:R-:W-:Y:S02]  /*0a80*/  IMAD R20, R0.reuse, 0x8, R20 ;  /* 0x0000000800147824 */ /* 0x040fe400078e0214 */
[C---:B------:R-:W-:Y:S02]  /*0a90*/  IMAD R3, R0.reuse, 0x8, R3 ;  /* 0x0000000800037824 */ /* 0x040fe400078e0203 */
[C---:B------:R-:W-:Y:S02]  /*0aa0*/  IMAD R4, R0.reuse, 0x8, R4 ;  /* 0x0000000800047824 */ /* 0x040fe400078e0204 */
[C---:B------:R-:W-:Y:S02]  /*0ab0*/  IMAD R5, R0.reuse, 0x8, R5 ;  /* 0x0000000800057824 */ /* 0x040fe400078e0205 */
[----:B------:R-:W-:-:S02]  /*0ac0*/  IMAD R2, R0, 0x8, R2 ;  /* 0x0000000800027824 */ /* 0x000fc400078e0202 */
[----:B------:R-:W-:Y:S01]  /*0ad0*/  IMAD R7, R0, 0x8, R7 ;  /* 0x0000000800077824 */ /* 0x000fe200078e0207 */
[C---:B--2---:R-:W-:Y:S02]  /*0ae0*/  @!P3 DFMA R12, R16.reuse, R16, R12 ;  /* 0x00000010100cb22b */ /* 0x044fe4000000000c */
[----:B---3--:R-:W-:-:S06]  /*0af0*/  @!P3 DFMA R8, R16, R10, R8 ;  /* 0x0000000a1008b22b */ /* 0x008fcc0000000008 */
[C---:B----4-:R-:W-:Y:S02]  /*0b00*/  @!P2 DFMA R12, R18.reuse, R18, R12 ;  /* 0x00000012120ca22b */ /* 0x050fe4000000000c */
[----:B-----5:R-:W-:Y:S01]  /*0b10*/  @!P2 DFMA R8, R18, R14, R8 ;  /* 0x0000000e1208a22b */ /* 0x020fe20000000008 */
[----:B------:R-:W-:Y:S01]  /*0b20*/  IMAD.IADD R19, R6, 0x1, R0 ;  /* 0x0000000106137824 */ /* 0x000fe200078e0200 */
[----:B------:R-:W-:Y:S09]  /*0b30*/  @P0 BRA `(.L_x_70) ;  /* 0xfffffff400d00947 */ /* 0x000ff2000383ffff */
.L_x_69:
[----:B------:R-:W0:Y:S02]  /*0b40*/  LDC R3, c[0x0][0x390] ;  /* 0x0000e400ff037b82 */ /* 0x000e240000000800 */
[----:B0-----:R-:W-:-:S13]  /*0b50*/  LOP3.LUT P0, R4, R3, 0x7, RZ, 0xc0, !PT ;  /* 0x0000000703047812 */ /* 0x001fda000780c0ff */
[----:B------:R-:W-:Y:S05]  /*0b60*/  @!P0 BRA `(.L_x_68) ;  /* 0x0000000400f48947 */ /* 0x000fea0003800000 */
[----:B------:R-:W-:Y:S01]  /*0b70*/  ISETP.GE.U32.AND P1, PT, R4, 0x4, PT ;  /* 0x000000040400780c */ /* 0x000fe20003f26070 */
[----:B------:R-:W-:Y:S01]  /*0b80*/  USHF.R.S32.HI UR12, URZ, 0x1f, UR5 ;  /* 0x0000001fff0c7899 */ /* 0x000fe20008011405 */
[----:B------:R-:W-:Y:S01]  /*0b90*/  LOP3.LUT R2, R3, 0x3, RZ, 0xc0, !PT ;  /* 0x0000000303027812 */ /* 0x000fe200078ec0ff */
[----:B------:R-:W-:-:S03]  /*0ba0*/  USHF.R.S32.HI UR13, URZ, 0x1f, UR4 ;  /* 0x0000001fff0d7899 */ /* 0x000fc60008011404 */
[----:B------:R-:W-:-:S07]  /*0bb0*/  ISETP.NE.AND P0, PT, R2, RZ, PT ;  /* 0x000000ff0200720c */ /* 0x000fce0003f05270 */
[----:B------:R-:W-:Y:S06]  /*0bc0*/  @!P1 BRA `(.L_x_71) ;  /* 0x0000000400009947 */ /* 0x000fec0003800000 */
[----:B------:R-:W-:-:S13]  /*0bd0*/  ISETP.GE.AND P1, PT, R19, UR6, PT ;  /* 0x0000000613007c0c */ /* 0x000fda000bf26270 */
[----:B------:R-:W0:Y:S01]  /*0be0*/  @!P1 LDC.64 R16, c[0x0][0x380] ;  /* 0x0000e000ff109b82 */ /* 0x000e220000000a00 */
[----:B------:R-:W-:Y:S02]  /*0bf0*/  @!P1 SHF.R.S32.HI R4, RZ, 0x1f, R19 ;  /* 0x0000001fff049819 */ /* 0x000fe40000011413 */
[C---:B------:R-:W-:Y:S02]  /*0c00*/  @!P1 IADD3 R7, P2, PT, R19.reuse, UR4, RZ ;  /* 0x0000000413079c10 */ /* 0x040fe4000ff5e0ff */
[----:B------:R-:W-:Y:S02]  /*0c10*/  @!P1 IADD3 R5, P3, PT, R19, UR5, RZ ;  /* 0x0000000513059c10 */ /* 0x000fe4000ff7e0ff */
[C---:B------:R-:W-:Y:S02]  /*0c20*/  @!P1 IADD3.X R10, PT, PT, R4.reuse, UR13, RZ, P2, !PT ;  /* 0x0000000d040a9c10 */ /* 0x040fe400097fe4ff */
[----:B------:R-:W-:Y:S02]  /*0c30*/  @!P1 IADD3.X R4, PT, PT, R4, UR12, RZ, P3, !PT ;  /* 0x0000000c04049c10 */ /* 0x000fe40009ffe4ff */
[----:B0-----:R-:W-:-:S02]  /*0c40*/  @!P1 LEA R14, P2, R7, R16, 0x3 ;  /* 0x00000010070e9211 */ /* 0x001fc400078418ff */
[----:B------:R-:W-:Y:S02]  /*0c50*/  @!P1 LEA R6, P3, R5, R16, 0x3 ;  /* 0x0000001005069211 */ /* 0x000fe400078618ff */
[-C--:B------:R-:W-:Y:S02]  /*0c60*/  @!P1 LEA.HI.X R15, R7, R17.reuse, R10, 0x3, P2 ;  /* 0x00000011070f9211 */ /* 0x080fe400010f1c0a */
[----:B------:R-:W-:-:S04]  /*0c70*/  @!P1 LEA.HI.X R7, R5, R17, R4, 0x3, P3 ;  /* 0x0000001105079211 */ /* 0x000fc800018f1c04 */
[----:B------:R-:W2:Y:S04]  /*0c80*/  @!P1 LDG.E.64 R14, desc[UR8][R14.64] ;  /* 0x000000080e0e9981 */ /* 0x000ea8000c1e1b00 */
[----:B------:R-:W2:Y:S01]  /*0c90*/  @!P1 LDG.E.64 R6, desc[UR8][R6.64] ;  /* 0x0000000806069981 */ /* 0x000ea2000c1e1b00 */
[----:B------:R-:W-:-:S04]  /*0ca0*/  IMAD.IADD R23, R19, 0x1, R0 ;  /* 0x0000000113177824 */ /* 0x000fc800078e0200 */
[C---:B------:R-:W-:Y:S01]  /*0cb0*/  IMAD.IADD R5, R23.reuse, 0x1, R0 ;  /* 0x0000000117057824 */ /* 0x040fe200078e0200 */
[----:B------:R-:W-:-:S03]  /*0cc0*/  ISETP.GE.AND P4, PT, R23, UR6, PT ;  /* 0x0000000617007c0c */ /* 0x000fc6000bf86270 */
[C---:B------:R-:W-:Y:S01]  /*0cd0*/  IMAD.IADD R4, R5.reuse, 0x1, R0 ;  /* 0x0000000105047824 */ /* 0x040fe200078e0200 */
[----:B------:R-:W-:-:S04]  /*0ce0*/  ISETP.GE.AND P3, PT, R5, UR6, PT ;  /* 0x0000000605007c0c */ /* 0x000fc8000bf66270 */
[----:B------:R-:W-:-:S05]  /*0cf0*/  ISETP.GE.AND P2, PT, R4, UR6, PT ;  /* 0x0000000604007c0c */ /* 0x000fca000bf46270 */
        /* <DEDUP_REMOVED lines=8> */
[----:B------:R-:W-:-:S04]  /*0d80*/  @!P3 IADD3 R11, P6, PT, R5, UR4, RZ ;  /* 0x00000004050bbc10 */ /* 0x000fc8000ffde0ff */
[----:B------:R-:W-:Y:S02]  /*0d90*/  @!P3 IADD3.X R26, PT, PT, R25, UR13, RZ, P6, !PT ;  /* 0x0000000d191abc10 */ /* 0x000fe4000b7fe4ff */
[----:B0-----:R-:W-:-:S04]  /*0da0*/  @!P4 LEA R22, P5, R20, R18, 0x3 ;  /* 0x000000121416c211 */ /* 0x001fc800078a18ff */
[----:B------:R-:W-:Y:S02]  /*0db0*/  @!P4 LEA.HI.X R23, R20, R19, R21, 0x3, P5 ;  /* 0x000000131417c211 */ /* 0x000fe400028f1c15 */
[----:B------:R-:W0:Y:S01]  /*0dc0*/  @!P2 LDC.64 R20, c[0x0][0x380] ;  /* 0x0000e000ff14ab82 */ /* 0x000e220000000a00 */
[----:B------:R-:W-:-:S03]  /*0dd0*/  @!P4 LEA R18, P5, R10, R18, 0x3 ;  /* 0x000000120a12c211 */ /* 0x000fc600078a18ff */
[----:B------:R-:W3:Y:S01]  /*0de0*/  @!P4 LDG.E.64 R22, desc[UR8][R22.64] ;  /* 0x000000081616c981 */ /* 0x000ee2000c1e1b00 */
[----:B------:R-:W-:Y:S02]  /*0df0*/  @!P4 LEA.HI.X R19, R10, R19, R24, 0x3, P5 ;  /* 0x000000130a13c211 */ /* 0x000fe400028f1c18 */
[-C--:B-1----:R-:W-:Y:S02]  /*0e00*/  @!P3 LEA R10, P5, R11, R16.reuse, 0x3 ;  /* 0x000000100b0ab211 */ /* 0x082fe400078a18ff */
[----:B------:R-:W-:Y:S02]  /*0e10*/  @!P3 IADD3 R24, P6, PT, R5, UR5, RZ ;  /* 0x000000050518bc10 */ /* 0x000fe4000ffde0ff */
[----:B------:R-:W-:Y:S01]  /*0e20*/  @!P3 LEA.HI.X R11, R11, R17, R26, 0x3, P5 ;  /* 0x000000110b0bb211 */ /* 0x000fe200028f1c1a */
[----:B------:R-:W4:Y:S01]  /*0e30*/  @!P4 LDG.E.64 R18, desc[UR8][R18.64] ;  /* 0x000000081212c981 */ /* 0x000f22000c1e1b00 */
[----:B------:R-:W-:Y:S02]  /*0e40*/  @!P3 IADD3.X R25, PT, PT, R25, UR12, RZ, P6, !PT ;  /* 0x0000000c1919bc10 */ /* 0x000fe4000b7fe4ff */
[----:B------:R-:W-:-:S02]  /*0e50*/  @!P3 LEA R16, P5, R24, R16, 0x3 ;  /* 0x000000101810b211 */ /* 0x000fc400078a18ff */
[----:B------:R-:W-:Y:S01]  /*0e60*/  @!P2 SHF.R.S32.HI R5, RZ, 0x1f, R4 ;  /* 0x0000001fff05a819 */ /* 0x000fe20000011404 */
[----:B------:R-:W5:Y:S01]  /*0e70*/  @!P3 LDG.E.64 R10, desc[UR8][R10.64] ;  /* 0x000000080a0ab981 */ /* 0x000f62000c1e1b00 */
[----:B------:R-:W-:-:S06]  /*0e80*/  @!P3 LEA.HI.X R17, R24, R17, R25, 0x3, P5 ;  /* 0x000000111811b211 */ /* 0x000fcc00028f1c19 */
[----:B------:R-:W5:Y:S01]  /*0e90*/  @!P3 LDG.E.64 R16, desc[UR8][R16.64] ;  /* 0x000000081010b981 */ /* 0x000f62000c1e1b00 */
[----:B--2---:R-:W-:Y:S01]  /*0ea0*/  @!P1 DFMA R8, R14, R6, R8 ;  /* 0x000000060e08922b */ /* 0x004fe20000000008 */
[----:B------:R-:W-:-:S04]  /*0eb0*/  @!P2 IADD3 R7, P6, PT, R4, UR4, RZ ;  /* 0x000000040407ac10 */ /* 0x000fc8000ffde0ff */
[----:B------:R-:W-:Y:S02]  /*0ec0*/  @!P2 IADD3.X R24, PT, PT, R5, UR13, RZ, P6, !PT ;  /* 0x0000000d0518ac10 */ /* 0x000fe4000b7fe4ff */
[CC--:B0-----:R-:W-:Y:S02]  /*0ed0*/  @!P2 LEA R6, P5, R7.reuse, R20.reuse, 0x3 ;  /* 0x000000140706a211 */ /* 0x0c1fe400078a18ff */
[----:B------:R-:W-:Y:S02]  /*0ee0*/  @!P2 IADD3 R25, P6, PT, R4, UR5, RZ ;  /* 0x000000050419ac10 */ /* 0x000fe4000ffde0ff */
[----:B------:R-:W-:Y:S02]  /*0ef0*/  @!P2 LEA.HI.X R7, R7, R21, R24, 0x3, P5 ;  /* 0x000000150707a211 */ /* 0x000fe400028f1c18 */
[----:B------:R-:W-:Y:S02]  /*0f00*/  @!P2 IADD3.X R5, PT, PT, R5, UR12, RZ, P6, !PT ;  /* 0x0000000c0505ac10 */ /* 0x000fe4000b7fe4ff */
[----:B------:R-:W-:-:S02]  /*0f10*/  @!P2 LEA R20, P5, R25, R20, 0x3 ;  /* 0x000000141914a211 */ /* 0x000fc400078a18ff */
[----:B------:R-:W2:Y:S02]  /*0f20*/  @!P2 LDG.E.64 R6, desc[UR8][R6.64] ;  /* 0x000000080606a981 */ /* 0x000ea4000c1e1b00 */
[----:B------:R-:W-:-:S06]  /*0f30*/  @!P2 LEA.HI.X R21, R25, R21, R5, 0x3, P5 ;  /* 0x000000151915a211 */ /* 0x000fcc00028f1c05 */
[----:B------:R-:W2:Y:S01]  /*0f40*/  @!P2 LDG.E.64 R20, desc[UR8][R20.64] ;  /* 0x000000081414a981 */ /* 0x000ea2000c1e1b00 */
[----:B------:R-:W-:-:S08]  /*0f50*/  @!P1 DFMA R12, R14, R14, R12 ;  /* 0x0000000e0e0c922b */ /* 0x000fd0000000000c */
[C---:B---3--:R-:W-:Y:S02]  /*0f60*/  @!P4 DFMA R12, R22.reuse, R22, R12 ;  /* 0x00000016160cc22b */ /* 0x048fe4000000000c */
[----:B----4-:R-:W-:-:S06]  /*0f70*/  @!P4 DFMA R8, R22, R18, R8 ;  /* 0x000000121608c22b */ /* 0x010fcc0000000008 */
[C---:B-----5:R-:W-:Y:S02]  /*0f80*/  @!P3 DFMA R12, R10.reuse, R10, R12 ;  /* 0x0000000a0a0cb22b */ /* 0x060fe4000000000c */
[----:B------:R-:W-:Y:S01]  /*0f90*/  @!P3 DFMA R8, R10, R16, R8 ;  /* 0x000000100a08b22b */ /* 0x000fe20000000008 */
[----:B------:R-:W-:-:S05]  /*0fa0*/  IMAD.IADD R19, R4, 0x1, R0 ;  /* 0x0000000104137824 */ /* 0x000fca00078e0200 */
[C---:B--2---:R-:W-:Y:S02]  /*0fb0*/  @!P2 DFMA R12, R6.reuse, R6, R12 ;  /* 0x00000006060ca22b */ /* 0x044fe4000000000c */
[----:B------:R-:W-:-:S11]  /*0fc0*/  @!P2 DFMA R8, R6, R20, R8 ;  /* 0x000000140608a22b */ /* 0x000fd60000000008 */
.L_x_71:
[----:B------:R-:W-:Y:S05]  /*0fd0*/  @!P0 BRA `(.L_x_68) ;  /* 0x0000000000d88947 */ /* 0x000fea0003800000 */
[----:B------:R-:W-:Y:S02]  /*0fe0*/  ISETP.NE.AND P0, PT, R2, 0x1, PT ;  /* 0x000000010200780c */ /* 0x000fe40003f05270 */
[----:B------:R-:W-:-:S11]  /*0ff0*/  LOP3.LUT R4, R3, 0x1, RZ, 0xc0, !PT ;  /* 0x0000000103047812 */ /* 0x000fd600078ec0ff */
[----:B------:R-:W-:Y:S05]  /*1000*/  @!P0 BRA `(.L_x_72) ;  /* 0x0000000000808947 */ /* 0x000fea0003800000 */
[C---:B------:R-:W-:Y:S01]  /*1010*/  IMAD.IADD R5, R19.reuse, 0x1, R0 ;  /* 0x0000000113057824 */ /* 0x040fe200078e0200 */
[----:B------:R-:W-:-:S04]  /*1020*/  ISETP.GE.AND P1, PT, R19, UR6, PT ;  /* 0x0000000613007c0c */ /* 0x000fc8000bf26270 */
[----:B------:R-:W-:-:S09]  /*1030*/  ISETP.GE.AND P0, PT, R5, UR6, PT ;  /* 0x0000000605007c0c */ /* 0x000fd2000bf06270 */
[----:B------:R-:W0:Y:S01]  /*1040*/  @!P1 LDC.64 R10, c[0x0][0x380] ;  /* 0x0000e000ff0a9b82 */ /* 0x000e220000000a00 */
[----:B------:R-:W-:Y:S02]  /*1050*/  @!P1 SHF.R.S32.HI R6, RZ, 0x1f, R19 ;  /* 0x0000001fff069819 */ /* 0x000fe40000011413 */
[C---:B------:R-:W-:Y:S02]  /*1060*/  @!P1 IADD3 R15, P2, PT, R19.reuse, UR4, RZ ;  /* 0x00000004130f9c10 */ /* 0x040fe4000ff5e0ff */
[----:B------:R-:W-:Y:S02]  /*1070*/  @!P1 IADD3 R19, P3, PT, R19, UR5, RZ ;  /* 0x0000000513139c10 */ /* 0x000fe4000ff7e0ff */
[----:B------:R-:W-:Y:S01]  /*1080*/  @!P1 IADD3.X R20, PT, PT, R6, UR13, RZ, P2, !PT ;  /* 0x0000000d06149c10 */ /* 0x000fe200097fe4ff */
[----:B------:R-:W1:Y:S01]  /*1090*/  @!P0 LDC.64 R2, c[0x0][0x380] ;  /* 0x0000e000ff028b82 */ /* 0x000e620000000a00 */
[----:B------:R-:W-:Y:S02]  /*10a0*/  @!P0 SHF.R.S32.HI R17, RZ, 0x1f, R5 ;  /* 0x0000001fff118819 */ /* 0x000fe40000011405 */
[----:B------:R-:W-:-:S02]  /*10b0*/  @!P0 IADD3 R7, P2, PT, R5, UR4, RZ ;  /* 0x0000000405078c10 */ /* 0x000fc4000ff5e0ff */
[----:B------:R-:W-:Y:S02]  /*10c0*/  @!P1 IADD3.X R22, PT, PT, R6, UR12, RZ, P3, !PT ;  /* 0x0000000c06169c10 */ /* 0x000fe40009ffe4ff */
[----:B------:R-:W-:Y:S02]  /*10d0*/  @!P0 IADD3.X R18, PT, PT, R17, UR13, RZ, P2, !PT ;  /* 0x0000000d11128c10 */ /* 0x000fe400097fe4ff */
[----:B------:R-:W-:-:S04]  /*10e0*/  @!P0 IADD3 R16, P3, PT, R5, UR5, RZ ;  /* 0x0000000505108c10 */ /* 0x000fc8000ff7e0ff */
[----:B------:R-:W-:Y:S02]  /*10f0*/  @!P0 IADD3.X R17, PT, PT, R17, UR12, RZ, P3, !PT ;  /* 0x0000000c11118c10 */ /* 0x000fe40009ffe4ff */
[-C--:B0-----:R-:W-:Y:S02]  /*1100*/  @!P1 LEA R14, P4, R15, R10.reuse, 0x3 ;  /* 0x0000000a0f0e9211 */ /* 0x081fe400078818ff */
[----:B------:R-:W-:Y:S02]  /*1110*/  @!P1 LEA R10, P5, R19, R10, 0x3 ;  /* 0x0000000a130a9211 */ /* 0x000fe400078a18ff */
[-C--:B------:R-:W-:Y:S02]  /*1120*/  @!P1 LEA.HI.X R15, R15, R11.reuse, R20, 0x3, P4 ;  /* 0x0000000b0f0f9211 */ /* 0x080fe400020f1c14 */
[----:B------:R-:W-:Y:S02]  /*1130*/  @!P1 LEA.HI.X R11, R19, R11, R22, 0x3, P5 ;  /* 0x0000000b130b9211 */ /* 0x000fe400028f1c16 */
[----:B-1----:R-:W-:-:S02]  /*1140*/  @!P0 LEA R6, P2, R7, R2, 0x3 ;  /* 0x0000000207068211 */ /* 0x002fc400078418ff */
[----:B------:R-:W2:Y:S02]  /*1150*/  @!P1 LDG.E.64 R14, desc[UR8][R14.64] ;  /* 0x000000080e0e9981 */ /* 0x000ea4000c1e1b00 */
[-C--:B------:R-:W-:Y:S02]  /*1160*/  @!P0 LEA.HI.X R7, R7, R3.reuse, R18, 0x3, P2 ;  /* 0x0000000307078211 */ /* 0x080fe400010f1c12 */
[C---:B------:R-:W-:Y:S01]  /*1170*/  @!P0 LEA R2, P2, R16.reuse, R2, 0x3 ;  /* 0x0000000210028211 */ /* 0x040fe200078418ff */
[----:B------:R-:W3:Y:S03]  /*1180*/  @!P1 LDG.E.64 R10, desc[UR8][R10.64] ;  /* 0x000000080a0a9981 */ /* 0x000ee6000c1e1b00 */
[----:B------:R-:W-:Y:S01]  /*1190*/  @!P0 LEA.HI.X R3, R16, R3, R17, 0x3, P2 ;  /* 0x0000000310038211 */ /* 0x000fe200010f1c11 */
[----:B------:R-:W4:Y:S05]  /*11a0*/  @!P0 LDG.E.64 R6, desc[UR8][R6.64] ;  /* 0x0000000806068981 */ /* 0x000f2a000c1e1b00 */
[----:B------:R-:W5:Y:S01]  /*11b0*/  @!P0 LDG.E.64 R2, desc[UR8][R2.64] ;  /* 0x0000000802028981 */ /* 0x000f62000c1e1b00 */
[----:B------:R-:W-:Y:S01]  /*11c0*/  IMAD.IADD R19, R5, 0x1, R0 ;  /* 0x0000000105137824 */ /* 0x000fe200078e0200 */
[----:B--2---:R-:W-:-:S02]  /*11d0*/  @!P1 DFMA R12, R14, R14, R12 ;  /* 0x0000000e0e0c922b */ /* 0x004fc4000000000c */
[----:B---3--:R-:W-:-:S06]  /*11e0*/  @!P1 DFMA R8, R14, R10, R8 ;  /* 0x0000000a0e08922b */ /* 0x008fcc0000000008 */
[C---:B----4-:R-:W-:Y:S02]  /*11f0*/  @!P0 DFMA R12, R6.reuse, R6, R12 ;  /* 0x00000006060c822b */ /* 0x050fe4000000000c */
[----:B-----5:R-:W-:-:S11]  /*1200*/  @!P0 DFMA R8, R6, R2, R8 ;  /* 0x000000020608822b */ /* 0x020fd60000000008 */
.L_x_72:
[----:B------:R-:W-:Y:S01]  /*1210*/  ISETP.GE.AND P0, PT, R19, UR6, PT ;  /* 0x0000000613007c0c */ /* 0x000fe2000bf06270 */
[----:B------:R-:W-:Y:S03]  /*1220*/  BSSY.RECONVERGENT B0, `(.L_x_68) ;  /* 0x0000011000007945 */ /* 0x000fe60003800200 */
[----:B------:R-:W-:-:S13]  /*1230*/  ISETP.NE.U32.OR P0, PT, R4, 0x1, P0 ;  /* 0x000000010400780c */ /* 0x000fda0000705470 */
[----:B------:R-:W-:Y:S05]  /*1240*/  @P0 BRA `(.L_x_73) ;  /* 0x0000000000380947 */ /* 0x000fea0003800000 */
[----:B------:R-:W0:Y:S01]  /*1250*/  LDCU.64 UR10, c[0x0][0x380] ;  /* 0x00007000ff0a77ac */ /* 0x000e220008000a00 */
[----:B------:R-:W-:Y:S02]  /*1260*/  SHF.R.S32.HI R0, RZ, 0x1f, R19 ;  /* 0x0000001fff007819 */ /* 0x000fe40000011413 */
[C---:B------:R-:W-:Y:S02]  /*1270*/  IADD3 R3, P0, PT, R19.reuse, UR4, RZ ;  /* 0x0000000413037c10 */ /* 0x040fe4000ff1e0ff */
[----:B------:R-:W-:Y:S02]  /*1280*/  IADD3 R19, P1, PT, R19, UR5, RZ ;  /* 0x0000000513137c10 */ /* 0x000fe4000ff3e0ff */
[C---:B------:R-:W-:Y:S02]  /*1290*/  IADD3.X R6, PT, PT, R0.reuse, UR13, RZ, P0, !PT ;  /* 0x0000000d00067c10 */ /* 0x040fe400087fe4ff */
[----:B------:R-:W-:Y:S02]  /*12a0*/  IADD3.X R0, PT, PT, R0, UR12, RZ, P1, !PT ;  /* 0x0000000c00007c10 */ /* 0x000fe40008ffe4ff */
[----:B0-----:R-:W-:-:S02]  /*12b0*/  LEA R2, P0, R3, UR10, 0x3 ;  /* 0x0000000a03027c11 */ /* 0x001fc4000f8018ff */
[----:B------:R-:W-:Y:S02]  /*12c0*/  LEA R4, P1, R19, UR10, 0x3 ;  /* 0x0000000a13047c11 */ /* 0x000fe4000f8218ff */
[----:B------:R-:W-:Y:S02]  /*12d0*/  LEA.HI.X R3, R3, UR11, R6, 0x3, P0 ;  /* 0x0000000b03037c11 */ /* 0x000fe400080f1c06 */
[----:B------:R-:W-:-:S04]  /*12e0*/  LEA.HI.X R5, R19, UR11, R0, 0x3, P1 ;  /* 0x0000000b13057c11 */ /* 0x000fc800088f1c00 */
[----:B------:R-:W2:Y:S04]  /*12f0*/  LDG.E.64 R2, desc[UR8][R2.64] ;  /* 0x0000000802027981 */ /* 0x000ea8000c1e1b00 */
[----:B------:R-:W3:Y:S01]  /*1300*/  LDG.E.64 R4, desc[UR8][R4.64] ;  /* 0x0000000804047981 */ /* 0x000ee2000c1e1b00 */
[C---:B--2---:R-:W-:Y:S02]  /*1310*/  DFMA R12, R2.reuse, R2, R12 ;  /* 0x00000002020c722b */ /* 0x044fe4000000000c */
[----:B---3--:R-:W-:-:S11]  /*1320*/  DFMA R8, R2, R4, R8 ;  /* 0x000000040208722b */ /* 0x008fd60000000008 */
.L_x_73:
[----:B------:R-:W-:Y:S05]  /*1330*/  BSYNC.RECONVERGENT B0 ;  /* 0x0000000000007941 */ /* 0x000fea0003800200 */
.L_x_68:
[----:B------:R-:W-:Y:S01]  /*1340*/  SHFL.DOWN PT, R3, R13, 0x10, 0x1f ;  /* 0x0a001f000d037f89 */ /* 0x000fe200000e0000 */
[----:B------:R-:W-:Y:S02]  /*1350*/  IMAD.MOV.U32 R15, RZ, RZ, -0x10000 ;  /* 0xffff0000ff0f7424 */ /* 0x000fe400078e00ff */
[----:B------:R-:W-:Y:S01]  /*1360*/  IMAD.MOV.U32 R17, RZ, RZ, -0x1000000 ;  /* 0xff000000ff117424 */ /* 0x000fe200078e00ff */
[----:B------:R-:W0:Y:S01]  /*1370*/  SHFL.DOWN PT, R2, R12, 0x10, 0x1f ;  /* 0x0a001f000c027f89 */ /* 0x000e2200000e0000 */
[----:B------:R-:W-:-:S03]  /*1380*/  IMAD.MOV.U32 R19, RZ, RZ, -0x10000000 ;  /* 0xf0000000ff137424 */ /* 0x000fc600078e00ff */
[----:B------:R-:W-:Y:S04]  /*1390*/  SHFL.DOWN PT, R5, R9, 0x10, 0x1f ;  /* 0x0a001f0009057f89 */ /* 0x000fe800000e0000 */
[----:B------:R-:W1:Y:S01]  /*13a0*/  SHFL.DOWN PT, R4, R8, 0x10, 0x1f ;  /* 0x0a001f0008047f89 */ /* 0x000e6200000e0000 */
[----:B------:R-:W2:Y:S01]  /*13b0*/  S2R R0, SR_TID.X ;  /* 0x0000000000007919 */ /* 0x000ea20000002100 */
[----:B0-----:R-:W-:Y:S02]  /*13c0*/  DADD R2, R2, R12 ;  /* 0x0000000002027229 */ /* 0x001fe4000000000c */
[----:B-1----:R-:W-:-:S05]  /*13d0*/  DADD R10, R4, R8 ;  /* 0x00000000040a7229 */ /* 0x002fca0000000008 */
[----:B------:R-:W-:Y:S04]  /*13e0*/  SHFL.DOWN PT, R5, R3, 0x8, 0x1f ;  /* 0x09001f0003057f89 */ /* 0x000fe800000e0000 */
[----:B------:R-:W0:Y:S04]  /*13f0*/  SHFL.DOWN PT, R4, R2, 0x8, 0x1f ;  /* 0x09001f0002047f89 */ /* 0x000e2800000e0000 */
[----:B------:R-:W-:Y:S01]  /*1400*/  SHFL.DOWN PT, R7, R11, 0x8, 0x1f ;  /* 0x09001f000b077f89 */ /* 0x000fe200000e0000 */
[----:B--2---:R-:W-:-:S03]  /*1410*/  ISETP.NE.AND P0, PT, R0, RZ, PT ;  /* 0x000000ff0000720c */ /* 0x004fc60003f05270 */
[----:B------:R-:W1:Y:S01]  /*1420*/  SHFL.DOWN PT, R6, R10, 0x8, 0x1f ;  /* 0x09001f000a067f89 */ /* 0x000e6200000e0000 */
[----:B------:R-:W-:Y:S01]  /*1430*/  IMAD.MOV.U32 R15, RZ, RZ, -0x40000000 ;  /* 0xc0000000ff0f7424 */ /* 0x000fe200078e00ff */
[----:B0-----:R-:W-:Y:S02]  /*1440*/  DADD R4, R2, R4 ;  /* 0x0000000002047229 */ /* 0x001fe40000000004 */
        /* <DEDUP_REMOVED lines=12> */
[----:B------:R0:W2:Y:S01]  /*1510*/  SHFL.DOWN PT, R5, R3, 0x1, 0x1f ;  /* 0x08201f0003057f89 */ /* 0x0000a200000e0000 */
[----:B-1----:R-:W-:-:S03]  /*1520*/  DADD R10, R8, R10 ;  /* 0x00000000080a7229 */ /* 0x002fc6000000000a */
[----:B------:R0:W1:Y:S04]  /*1530*/  SHFL.DOWN PT, R4, R2, 0x1, 0x1f ;  /* 0x08201f0002047f89 */ /* 0x00006800000e0000 */
[----:B------:R0:W3:Y:S04]  /*1540*/  SHFL.DOWN PT, R13, R11, 0x1, 0x1f ;  /* 0x08201f000b0d7f89 */ /* 0x0000e800000e0000 */
[----:B------:R0:W4:Y:S01]  /*1550*/  SHFL.DOWN PT, R12, R10, 0x1, 0x1f ;  /* 0x08201f000a0c7f89 */ /* 0x00012200000e0000 */
[----:B------:R-:W-:Y:S05]  /*1560*/  @P0 EXIT ;  /* 0x000000000000094d */ /* 0x000fea0003800000 */
[----:B------:R-:W5:Y:S01]  /*1570*/  S2R R0, SR_CTAID.Y ;  /* 0x0000000000007919 */ /* 0x000f620000002600 */
[----:B------:R-:W5:Y:S01]  /*1580*/  LDC R17, c[0x0][0x394] ;  /* 0x0000e500ff117b82 */ /* 0x000f620000000800 */
[----:B-12---:R-:W-:Y:S02]  /*1590*/  DADD R14, R2, R4 ;  /* 0x00000000020e7229 */ /* 0x006fe40000000004 */
[----:B---34-:R-:W-:-:S05]  /*15a0*/  DADD R12, R10, R12 ;  /* 0x000000000a0c7229 */ /* 0x018fca000000000c */
[----:B------:R-:W0:Y:S08]  /*15b0*/  LDC.64 R6, c[0x0][0x398] ;  /* 0x0000e600ff067b82 */ /* 0x000e300000000a00 */
[----:B------:R-:W1:Y:S01]  /*15c0*/  LDC.64 R8, c[0x0][0x3a0] ;  /* 0x0000e800ff087b82 */ /* 0x000e620000000a00 */
[----:B-----5:R-:W-:-:S04]  /*15d0*/  IMAD R17, R0, R17, UR7 ;  /* 0x0000000700117e24 */ /* 0x020fc8000f8e0211 */
[----:B0-----:R-:W-:-:S04]  /*15e0*/  IMAD.WIDE R2, R17, 0x8, R6 ;  /* 0x0000000811027825 */ /* 0x001fc800078e0206 */
[----:B-1----:R-:W-:Y:S01]  /*15f0*/  IMAD.WIDE R4, R17, 0x8, R8 ;  /* 0x0000000811047825 */ /* 0x002fe200078e0208 */
[----:B------:R-:W-:Y:S04]  /*1600*/  STG.E.64 desc[UR8][R2.64], R14 ;  /* 0x0000000e02007986 */ /* 0x000fe8000c101b08 */
[----:B------:R-:W-:Y:S01]  /*1610*/  STG.E.64 desc[UR8][R4.64], R12 ;  /* 0x0000000c04007986 */ /* 0x000fe2000c101b08 */
[----:B------:R-:W-:Y:S05]  /*1620*/  EXIT ;  /* 0x000000000000794d */ /* 0x000fea0003800000 */
.L_x_74:
        /* <DEDUP_REMOVED lines=13> */
.L_x_81:


//--------------------- .nv.shared.reserved.0     --------------------------
	.section	.nv.shared.reserved.0,"aw",@nobits
	.weak		__nv_reservedSMEM_offset_0_alias
	.size		__nv_reservedSMEM_offset_0_alias, 0, 64
	.other		__nv_reservedSMEM_offset_0_alias,@"STO_CUDA_RESERVED_SHARED STV_DEFAULT"
__nv_reservedSMEM_offset_0_alias:
	.zero		0
	.zero		64


//--------------------- .nv.constant0._Z32gs_subtract_projections_dot_fracPdiiPKd --------------------------
	.section	.nv.constant0._Z32gs_subtract_projections_dot_fracPdiiPKd,"a",@progbits
	.sectionflags	@""
	.align	4
.nv.constant0._Z32gs_subtract_projections_dot_fracPdiiPKd:
	.zero		920


//--------------------- .nv.constant0._Z23gs_subtract_projectionsPdiiPKdS1_ --------------------------
	.section	.nv.constant0._Z23gs_subtract_projectionsPdiiPKdS1_,"a",@progbits
	.sectionflags	@""
	.align	4
.nv.constant0._Z23gs_subtract_projectionsPdiiPKdS1_:
	.zero		928


//--------------------- .nv.constant0._Z30gs_dot_reduce_kernel_uu_and_uviPdS_S_S_ --------------------------
	.section	.nv.constant0._Z30gs_dot_reduce_kernel_uu_and_uviPdS_S_S_,"a",@progbits
	.sectionflags	@""
	.align	4
.nv.constant0._Z30gs_dot_reduce_kernel_uu_and_uviPdS_S_S_:
	.zero		936


//--------------------- .nv.constant0._Z33gs_dot_reduce_kernel_combine_fraciPdS_S_ --------------------------
	.section	.nv.constant0._Z33gs_dot_reduce_kernel_combine_fraciPdS_S_,"a",@progbits
	.sectionflags	@""
	.align	4
.nv.constant0._Z33gs_dot_reduce_kernel_combine_fraciPdS_S_:
	.zero		928


//--------------------- .nv.constant0._Z13gs_dot_kernelPdiiiiS_S_ --------------------------
	.section	.nv.constant0._Z13gs_dot_kernelPdiiiiS_S_,"a",@progbits
	.sectionflags	@""
	.align	4
.nv.constant0._Z13gs_dot_kernelPdiiiiS_S_:
	.zero		936


//--------------------- SYMBOLS --------------------------

	.type		.nv.reservedSmem.offset0,@object
	.size		.nv.reservedSmem.offset0,0x4
